//
// Generated by NVIDIA NVVM Compiler
//
// Compiler Build ID: CL-36424714
// Cuda compilation tools, release 13.0, V13.0.88
// Based on NVVM 20.0.0
//

.version 9.0
.target sm_100
.address_size 64

	// .globl	my_kernel_kernel0
// _ZZ17my_kernel_kernel0E18PaddedInput_shared has been demoted
// _ZZ17my_kernel_kernel0E18placeholder_shared has been demoted

.visible .entry my_kernel_kernel0(
	.param .u64 .ptr .align 1 my_kernel_kernel0_param_0,
	.param .u64 .ptr .align 1 my_kernel_kernel0_param_1,
	.param .u64 .ptr .align 1 my_kernel_kernel0_param_2,
	.param .u64 .ptr .align 1 my_kernel_kernel0_param_3,
	.param .u64 .ptr .align 1 my_kernel_kernel0_param_4,
	.param .u64 .ptr .align 1 my_kernel_kernel0_param_5
)
{
	.reg .pred 	%p<38>;
	.reg .b16 	%rs<79>;
	.reg .b32 	%r<208>;
	.reg .b32 	%f<286>;
	.reg .b64 	%rd<47>;
	// demoted variable
	.shared .align 4 .b8 _ZZ17my_kernel_kernel0E18PaddedInput_shared[432];
	// demoted variable
	.shared .align 4 .b8 _ZZ17my_kernel_kernel0E18placeholder_shared[576];
	ld.param.u64 	%rd7, [my_kernel_kernel0_param_0];
	ld.param.u64 	%rd8, [my_kernel_kernel0_param_1];
	cvta.to.global.u64 	%rd1, %rd7;
	cvta.to.global.u64 	%rd2, %rd8;
	mov.u32 	%r1, %tid.x;
	mov.u32 	%r2, %ctaid.x;
	mul.hi.u32 	%r39, %r2, -1840700269;
	shr.u32 	%r3, %r39, 7;
	mul.lo.s32 	%r40, %r3, 7;
	mul.lo.s32 	%r41, %r3, 224;
	sub.s32 	%r42, %r2, %r41;
	shr.u32 	%r4, %r42, 5;
	shl.b32 	%r43, %r42, 4;
	and.b32  	%r44, %r43, 3584;
	mad.lo.s32 	%r45, %r3, 25088, %r44;
	add.s32 	%r5, %r45, -4608;
	shl.b32 	%r46, %r2, 4;
	and.b32  	%r47, %r46, 496;
	mul.lo.s32 	%r48, %r1, 3;
	mov.u32 	%r49, _ZZ17my_kernel_kernel0E18placeholder_shared;
	mad.lo.s32 	%r6, %r1, 12, %r49;
	add.s32 	%r50, %r48, 1;
	cvt.u16.u32 	%rs3, %r50;
	mul.hi.u16 	%rs4, %rs3, 2731;
	shr.u16 	%rs5, %rs4, 1;
	cvt.u32.u16 	%r51, %rs5;
	mul.lo.s32 	%r52, %r51, 2359296;
	shl.b16 	%rs6, %rs5, 4;
	add.s16 	%rs7, %rs3, %rs6;
	cvt.u32.u16 	%r53, %rs7;
	shl.b32 	%r54, %r53, 14;
	and.b32  	%r55, %r54, 786432;
	and.b32  	%r56, %r50, 15;
	or.b32  	%r57, %r56, %r47;
	or.b32  	%r58, %r57, %r52;
	add.s32 	%r7, %r58, %r55;
	add.s32 	%r59, %r48, 2;
	cvt.u16.u32 	%rs8, %r59;
	mul.hi.u16 	%rs9, %rs8, 2731;
	shr.u16 	%rs10, %rs9, 1;
	cvt.u32.u16 	%r60, %rs10;
	mul.lo.s32 	%r61, %r60, 2359296;
	shl.b16 	%rs11, %rs10, 4;
	add.s16 	%rs12, %rs8, %rs11;
	cvt.u32.u16 	%r62, %rs12;
	shl.b32 	%r63, %r62, 14;
	and.b32  	%r64, %r63, 786432;
	and.b32  	%r65, %r59, 15;
	or.b32  	%r66, %r65, %r47;
	or.b32  	%r67, %r66, %r61;
	add.s32 	%r8, %r67, %r64;
	cvt.u16.u32 	%rs13, %r48;
	add.s16 	%rs14, %rs13, 84;
	mul.hi.u16 	%rs15, %rs14, 2731;
	shr.u16 	%rs16, %rs15, 1;
	cvt.u32.u16 	%r68, %rs16;
	mul.lo.s32 	%r69, %r68, 2359296;
	add.s16 	%rs17, %rs13, 36;
	mul.hi.u16 	%rs18, %rs17, 2731;
	shl.b16 	%rs19, %rs18, 3;
	and.b16  	%rs20, %rs19, 48;
	add.s16 	%rs21, %rs17, %rs20;
	cvt.u32.u16 	%r70, %rs21;
	shl.b32 	%r71, %r70, 14;
	and.b32  	%r72, %r71, 786432;
	add.s32 	%r73, %r48, 4;
	and.b32  	%r74, %r73, 15;
	or.b32  	%r75, %r74, %r47;
	or.b32  	%r76, %r75, %r69;
	add.s32 	%r9, %r76, %r72;
	add.s16 	%rs22, %rs13, 85;
	mul.hi.u16 	%rs23, %rs22, 2731;
	shr.u16 	%rs24, %rs23, 1;
	cvt.u32.u16 	%r77, %rs24;
	mul.lo.s32 	%r78, %r77, 2359296;
	add.s16 	%rs25, %rs13, 37;
	mul.hi.u16 	%rs26, %rs25, 2731;
	shl.b16 	%rs27, %rs26, 3;
	and.b16  	%rs28, %rs27, 48;
	add.s16 	%rs29, %rs25, %rs28;
	cvt.u32.u16 	%r79, %rs29;
	shl.b32 	%r80, %r79, 14;
	and.b32  	%r81, %r80, 786432;
	add.s32 	%r82, %r48, 5;
	and.b32  	%r83, %r82, 15;
	or.b32  	%r84, %r83, %r47;
	or.b32  	%r85, %r84, %r78;
	add.s32 	%r10, %r85, %r81;
	add.s16 	%rs30, %rs13, 86;
	mul.hi.u16 	%rs31, %rs30, 2731;
	shr.u16 	%rs32, %rs31, 1;
	cvt.u32.u16 	%r86, %rs32;
	mul.lo.s32 	%r87, %r86, 2359296;
	add.s16 	%rs33, %rs13, 38;
	mul.hi.u16 	%rs34, %rs33, 2731;
	shl.b16 	%rs35, %rs34, 3;
	and.b16  	%rs36, %rs35, 48;
	add.s16 	%rs37, %rs33, %rs36;
	cvt.u32.u16 	%r88, %rs37;
	shl.b32 	%r89, %r88, 14;
	and.b32  	%r90, %r89, 786432;
	add.s32 	%r91, %r48, 6;
	and.b32  	%r92, %r91, 15;
	or.b32  	%r93, %r92, %r47;
	or.b32  	%r94, %r93, %r87;
	add.s32 	%r11, %r94, %r90;
	cvt.u16.u32 	%rs1, %r1;
	mul.hi.u16 	%rs38, %rs1, 4682;
	mul.lo.s16 	%rs39, %rs38, 14;
	sub.s16 	%rs40, %rs1, %rs39;
	shr.u16 	%rs2, %rs40, 1;
	mov.u32 	%r95, _ZZ17my_kernel_kernel0E18PaddedInput_shared;
	mad.lo.s32 	%r12, %r1, 72, %r95;
	mul.lo.s16 	%rs41, %rs1, 6;
	and.b16  	%rs42, %rs41, 254;
	mul.lo.s16 	%rs43, %rs42, 57;
	shr.u16 	%rs44, %rs43, 9;
	mul.lo.s16 	%rs45, %rs44, 9;
	sub.s16 	%rs46, %rs41, %rs45;
	cvt.u32.u16 	%r96, %rs46;
	and.b32  	%r97, %r96, 255;
	or.b32  	%r98, %r40, %r97;
	setp.eq.s32 	%p13, %r98, 0;
	add.s32 	%r99, %r40, %r97;
	setp.gt.u32 	%p14, %r99, 14;
	or.pred  	%p1, %p13, %p14;
	cvt.u32.u16 	%r101, %rs44;
	prmt.b32 	%r102, %r101, %r96, 0x3340U;
	prmt.b32 	%r103, %r104, %r105, 0x3340U;
	prmt.b32 	%r106, %r102, %r103, 0x5410U;
	mov.b32 	%r204, 0;
	mov.b32 	%r107, 234931200;
	dp2a.lo.u32.u32 	%r13, %r107, %r106, %r204;
	or.b16  	%rs47, %rs41, 1;
	and.b16  	%rs48, %rs47, 255;
	mul.lo.s16 	%rs49, %rs48, 57;
	shr.u16 	%rs50, %rs49, 9;
	mul.lo.s16 	%rs51, %rs50, 9;
	sub.s16 	%rs52, %rs47, %rs51;
	cvt.u32.u16 	%r108, %rs52;
	and.b32  	%r109, %r108, 255;
	or.b32  	%r110, %r40, %r109;
	setp.eq.s32 	%p15, %r110, 0;
	add.s32 	%r111, %r40, %r109;
	setp.gt.u32 	%p16, %r111, 14;
	or.pred  	%p2, %p15, %p16;
	cvt.u32.u16 	%r113, %rs50;
	prmt.b32 	%r114, %r113, %r108, 0x3340U;
	prmt.b32 	%r115, %r114, %r103, 0x5410U;
	dp2a.lo.u32.u32 	%r14, %r107, %r115, %r204;
	add.s16 	%rs53, %rs41, 2;
	and.b16  	%rs54, %rs53, 254;
	mul.lo.s16 	%rs55, %rs54, 57;
	shr.u16 	%rs56, %rs55, 9;
	mul.lo.s16 	%rs57, %rs56, 9;
	sub.s16 	%rs58, %rs53, %rs57;
	cvt.u32.u16 	%r116, %rs58;
	and.b32  	%r117, %r116, 255;
	or.b32  	%r118, %r40, %r117;
	setp.eq.s32 	%p17, %r118, 0;
	add.s32 	%r119, %r40, %r117;
	setp.gt.u32 	%p18, %r119, 14;
	or.pred  	%p3, %p17, %p18;
	cvt.u32.u16 	%r121, %rs56;
	prmt.b32 	%r122, %r121, %r116, 0x3340U;
	prmt.b32 	%r123, %r122, %r103, 0x5410U;
	dp2a.lo.u32.u32 	%r15, %r107, %r123, %r204;
	add.s16 	%rs59, %rs41, 3;
	and.b16  	%rs60, %rs59, 255;
	mul.lo.s16 	%rs61, %rs60, 57;
	shr.u16 	%rs62, %rs61, 9;
	mul.lo.s16 	%rs63, %rs62, 9;
	sub.s16 	%rs64, %rs59, %rs63;
	cvt.u32.u16 	%r124, %rs64;
	and.b32  	%r125, %r124, 255;
	or.b32  	%r126, %r40, %r125;
	setp.eq.s32 	%p19, %r126, 0;
	add.s32 	%r127, %r40, %r125;
	setp.gt.u32 	%p20, %r127, 14;
	or.pred  	%p4, %p19, %p20;
	cvt.u32.u16 	%r129, %rs62;
	prmt.b32 	%r130, %r129, %r124, 0x3340U;
	prmt.b32 	%r131, %r130, %r103, 0x5410U;
	dp2a.lo.u32.u32 	%r16, %r107, %r131, %r204;
	add.s16 	%rs65, %rs41, 4;
	and.b16  	%rs66, %rs65, 254;
	mul.lo.s16 	%rs67, %rs66, 57;
	shr.u16 	%rs68, %rs67, 9;
	mul.lo.s16 	%rs69, %rs68, 9;
	sub.s16 	%rs70, %rs65, %rs69;
	cvt.u32.u16 	%r132, %rs70;
	and.b32  	%r133, %r132, 255;
	or.b32  	%r134, %r40, %r133;
	setp.eq.s32 	%p21, %r134, 0;
	add.s32 	%r135, %r40, %r133;
	setp.gt.u32 	%p22, %r135, 14;
	or.pred  	%p5, %p21, %p22;
	cvt.u32.u16 	%r137, %rs68;
	prmt.b32 	%r138, %r137, %r132, 0x3340U;
	prmt.b32 	%r139, %r138, %r103, 0x5410U;
	dp2a.lo.u32.u32 	%r17, %r107, %r139, %r204;
	add.s16 	%rs71, %rs41, 5;
	and.b16  	%rs72, %rs71, 255;
	mul.lo.s16 	%rs73, %rs72, 57;
	shr.u16 	%rs74, %rs73, 9;
	mul.lo.s16 	%rs75, %rs74, 9;
	sub.s16 	%rs76, %rs71, %rs75;
	cvt.u32.u16 	%r140, %rs76;
	and.b32  	%r141, %r140, 255;
	or.b32  	%r142, %r40, %r141;
	setp.eq.s32 	%p23, %r142, 0;
	add.s32 	%r143, %r40, %r141;
	setp.gt.u32 	%p24, %r143, 14;
	or.pred  	%p6, %p23, %p24;
	cvt.u32.u16 	%r145, %rs74;
	prmt.b32 	%r146, %r145, %r140, 0x3340U;
	prmt.b32 	%r147, %r146, %r103, 0x5410U;
	dp2a.lo.u32.u32 	%r18, %r107, %r147, %r204;
	mul.hi.u32 	%r148, %r1, 306783379;
	mul.wide.u16 	%r149, %rs2, 12;
	mad.lo.s32 	%r150, %r148, 216, %r149;
	add.s32 	%r19, %r95, %r150;
	shl.b32 	%r151, %r1, 4;
	and.b32  	%r152, %r151, 16;
	add.s32 	%r153, %r152, %r49;
	add.s32 	%r20, %r153, 96;
	mov.f32 	%f270, 0f00000000;
	mov.f32 	%f271, %f270;
	mov.f32 	%f272, %f270;
	mov.f32 	%f273, %f270;
	mov.f32 	%f274, %f270;
	mov.f32 	%f275, %f270;
	mov.f32 	%f276, %f270;
	mov.f32 	%f277, %f270;
	mov.f32 	%f278, %f270;
	mov.f32 	%f279, %f270;
	mov.f32 	%f280, %f270;
	mov.f32 	%f281, %f270;
	mov.f32 	%f282, %f270;
	mov.f32 	%f283, %f270;
	mov.f32 	%f284, %f270;
	mov.f32 	%f285, %f270;
$L__BB0_1:
	or.b32  	%r156, %r204, %r4;
	setp.eq.s32 	%p25, %r156, 0;
	sub.s32 	%r157, 8, %r4;
	setp.ge.u32 	%p26, %r204, %r157;
	add.s32 	%r22, %r204, 1;
	shl.b32 	%r158, %r22, 9;
	add.s32 	%r23, %r5, %r158;
	mul.lo.s32 	%r159, %r204, 786432;
	shl.b32 	%r160, %r2, 4;
	and.b32  	%r161, %r160, 496;
	shr.u32 	%r162, %r1, 4;
	mul.lo.s32 	%r163, %r162, 2359296;
	or.b32  	%r164, %r161, %r163;
	mul.lo.s32 	%r165, %r1, 3;
	and.b32  	%r166, %r165, 15;
	or.b32  	%r167, %r164, %r166;
	and.b32  	%r168, %r1, 15;
	mul.lo.s32 	%r169, %r168, 49152;
	and.b32  	%r170, %r169, 786432;
	add.s32 	%r171, %r167, %r170;
	add.s32 	%r24, %r171, %r159;
	add.s32 	%r25, %r7, %r159;
	add.s32 	%r26, %r8, %r159;
	add.s32 	%r27, %r9, %r159;
	add.s32 	%r28, %r10, %r159;
	add.s32 	%r29, %r11, %r159;
	or.pred  	%p27, %p1, %p25;
	or.pred  	%p7, %p27, %p26;
	or.pred  	%p28, %p2, %p25;
	or.pred  	%p8, %p28, %p26;
	or.pred  	%p29, %p3, %p25;
	or.pred  	%p9, %p29, %p26;
	or.pred  	%p30, %p4, %p25;
	or.pred  	%p10, %p30, %p26;
	or.pred  	%p31, %p5, %p25;
	or.pred  	%p11, %p31, %p26;
	or.pred  	%p32, %p6, %p25;
	or.pred  	%p12, %p32, %p26;
	mov.b32 	%r205, 0;
$L__BB0_2:
	setp.gt.u32 	%p33, %r1, 5;
	bar.sync 	0;
	add.s32 	%r31, %r23, %r205;
	@%p33 bra 	$L__BB0_16;
	mov.b32 	%r172, 0;
	st.shared.u32 	[%r12], %r172;
	mov.f32 	%f264, 0f00000000;
	@%p7 bra 	$L__BB0_5;
	add.s32 	%r173, %r31, %r13;
	mul.wide.s32 	%rd9, %r173, 4;
	add.s64 	%rd10, %rd1, %rd9;
	ld.global.nc.f32 	%f264, [%rd10];
$L__BB0_5:
	st.shared.f32 	[%r12+4], %f264;
	mov.b32 	%r174, 0;
	st.shared.u32 	[%r12+8], %r174;
	st.shared.u32 	[%r12+12], %r174;
	mov.f32 	%f265, 0f00000000;
	@%p8 bra 	$L__BB0_7;
	add.s32 	%r175, %r31, %r14;
	mul.wide.s32 	%rd11, %r175, 4;
	add.s64 	%rd12, %rd1, %rd11;
	ld.global.nc.f32 	%f265, [%rd12];
$L__BB0_7:
	st.shared.f32 	[%r12+16], %f265;
	mov.b32 	%r176, 0;
	st.shared.u32 	[%r12+20], %r176;
	st.shared.u32 	[%r12+24], %r176;
	mov.f32 	%f266, 0f00000000;
	@%p9 bra 	$L__BB0_9;
	add.s32 	%r177, %r31, %r15;
	mul.wide.s32 	%rd13, %r177, 4;
	add.s64 	%rd14, %rd1, %rd13;
	ld.global.nc.f32 	%f266, [%rd14];
$L__BB0_9:
	st.shared.f32 	[%r12+28], %f266;
	mov.b32 	%r178, 0;
	st.shared.u32 	[%r12+32], %r178;
	st.shared.u32 	[%r12+36], %r178;
	mov.f32 	%f267, 0f00000000;
	@%p10 bra 	$L__BB0_11;
	add.s32 	%r179, %r31, %r16;
	mul.wide.s32 	%rd15, %r179, 4;
	add.s64 	%rd16, %rd1, %rd15;
	ld.global.nc.f32 	%f267, [%rd16];
$L__BB0_11:
	st.shared.f32 	[%r12+40], %f267;
	mov.b32 	%r180, 0;
	st.shared.u32 	[%r12+44], %r180;
	st.shared.u32 	[%r12+48], %r180;
	mov.f32 	%f268, 0f00000000;
	@%p11 bra 	$L__BB0_13;
	add.s32 	%r181, %r31, %r17;
	mul.wide.s32 	%rd17, %r181, 4;
	add.s64 	%rd18, %rd1, %rd17;
	ld.global.nc.f32 	%f268, [%rd18];
$L__BB0_13:
	st.shared.f32 	[%r12+52], %f268;
	mov.b32 	%r182, 0;
	st.shared.u32 	[%r12+56], %r182;
	st.shared.u32 	[%r12+60], %r182;
	mov.f32 	%f269, 0f00000000;
	@%p12 bra 	$L__BB0_15;
	add.s32 	%r183, %r31, %r18;
	mul.wide.s32 	%rd19, %r183, 4;
	add.s64 	%rd20, %rd1, %rd19;
	ld.global.nc.f32 	%f269, [%rd20];
$L__BB0_15:
	st.shared.f32 	[%r12+64], %f269;
	mov.b32 	%r184, 0;
	st.shared.u32 	[%r12+68], %r184;
$L__BB0_16:
	setp.gt.u32 	%p34, %r1, 19;
	shl.b32 	%r32, %r205, 9;
	add.s32 	%r185, %r24, %r32;
	mul.wide.u32 	%rd21, %r185, 4;
	add.s64 	%rd22, %rd2, %rd21;
	ld.global.nc.f32 	%f84, [%rd22];
	st.shared.f32 	[%r6], %f84;
	add.s32 	%r186, %r25, %r32;
	mul.wide.u32 	%rd23, %r186, 4;
	add.s64 	%rd24, %rd2, %rd23;
	ld.global.nc.f32 	%f85, [%rd24];
	st.shared.f32 	[%r6+4], %f85;
	add.s32 	%r187, %r26, %r32;
	mul.wide.u32 	%rd25, %r187, 4;
	add.s64 	%rd26, %rd2, %rd25;
	ld.global.nc.f32 	%f86, [%rd26];
	st.shared.f32 	[%r6+8], %f86;
	@%p34 bra 	$L__BB0_18;
	add.s32 	%r188, %r27, %r32;
	mul.wide.u32 	%rd27, %r188, 4;
	add.s64 	%rd28, %rd2, %rd27;
	ld.global.nc.f32 	%f87, [%rd28];
	st.shared.f32 	[%r6+336], %f87;
	add.s32 	%r189, %r28, %r32;
	mul.wide.u32 	%rd29, %r189, 4;
	add.s64 	%rd30, %rd2, %rd29;
	ld.global.nc.f32 	%f88, [%rd30];
	st.shared.f32 	[%r6+340], %f88;
	add.s32 	%r190, %r29, %r32;
	mul.wide.u32 	%rd31, %r190, 4;
	add.s64 	%rd32, %rd2, %rd31;
	ld.global.nc.f32 	%f89, [%rd32];
	st.shared.f32 	[%r6+344], %f89;
$L__BB0_18:
	bar.sync 	0;
	mov.b32 	%r207, 108;
	mov.u32 	%r206, %r20;
$L__BB0_19:
	add.s32 	%r192, %r19, %r207;
	ld.shared.f32 	%f90, [%r192+-108];
	ld.shared.f32 	%f91, [%r206+-96];
	fma.rn.f32 	%f92, %f90, %f91, %f285;
	ld.shared.f32 	%f93, [%r206+-64];
	fma.rn.f32 	%f94, %f90, %f93, %f284;
	ld.shared.f32 	%f95, [%r206+-92];
	fma.rn.f32 	%f96, %f90, %f95, %f283;
	ld.shared.f32 	%f97, [%r206+-60];
	fma.rn.f32 	%f98, %f90, %f97, %f282;
	ld.shared.f32 	%f99, [%r206+-88];
	fma.rn.f32 	%f100, %f90, %f99, %f281;
	ld.shared.f32 	%f101, [%r206+-56];
	fma.rn.f32 	%f102, %f90, %f101, %f280;
	ld.shared.f32 	%f103, [%r206+-84];
	fma.rn.f32 	%f104, %f90, %f103, %f279;
	ld.shared.f32 	%f105, [%r206+-52];
	fma.rn.f32 	%f106, %f90, %f105, %f278;
	ld.shared.f32 	%f107, [%r192];
	fma.rn.f32 	%f108, %f107, %f91, %f277;
	fma.rn.f32 	%f109, %f107, %f93, %f276;
	fma.rn.f32 	%f110, %f107, %f95, %f275;
	fma.rn.f32 	%f111, %f107, %f97, %f274;
	fma.rn.f32 	%f112, %f107, %f99, %f273;
	fma.rn.f32 	%f113, %f107, %f101, %f272;
	fma.rn.f32 	%f114, %f107, %f103, %f271;
	fma.rn.f32 	%f115, %f107, %f105, %f270;
	ld.shared.f32 	%f116, [%r192+-104];
	ld.shared.f32 	%f117, [%r206+-32];
	fma.rn.f32 	%f118, %f116, %f117, %f92;
	ld.shared.f32 	%f119, [%r206];
	fma.rn.f32 	%f120, %f116, %f119, %f94;
	ld.shared.f32 	%f121, [%r206+-28];
	fma.rn.f32 	%f122, %f116, %f121, %f96;
	ld.shared.f32 	%f123, [%r206+4];
	fma.rn.f32 	%f124, %f116, %f123, %f98;
	ld.shared.f32 	%f125, [%r206+-24];
	fma.rn.f32 	%f126, %f116, %f125, %f100;
	ld.shared.f32 	%f127, [%r206+8];
	fma.rn.f32 	%f128, %f116, %f127, %f102;
	ld.shared.f32 	%f129, [%r206+-20];
	fma.rn.f32 	%f130, %f116, %f129, %f104;
	ld.shared.f32 	%f131, [%r206+12];
	fma.rn.f32 	%f132, %f116, %f131, %f106;
	ld.shared.f32 	%f133, [%r192+4];
	fma.rn.f32 	%f134, %f133, %f117, %f108;
	fma.rn.f32 	%f135, %f133, %f119, %f109;
	fma.rn.f32 	%f136, %f133, %f121, %f110;
	fma.rn.f32 	%f137, %f133, %f123, %f111;
	fma.rn.f32 	%f138, %f133, %f125, %f112;
	fma.rn.f32 	%f139, %f133, %f127, %f113;
	fma.rn.f32 	%f140, %f133, %f129, %f114;
	fma.rn.f32 	%f141, %f133, %f131, %f115;
	ld.shared.f32 	%f142, [%r192+-100];
	ld.shared.f32 	%f143, [%r206+32];
	fma.rn.f32 	%f285, %f142, %f143, %f118;
	ld.shared.f32 	%f144, [%r206+64];
	fma.rn.f32 	%f284, %f142, %f144, %f120;
	ld.shared.f32 	%f145, [%r206+36];
	fma.rn.f32 	%f283, %f142, %f145, %f122;
	ld.shared.f32 	%f146, [%r206+68];
	fma.rn.f32 	%f282, %f142, %f146, %f124;
	ld.shared.f32 	%f147, [%r206+40];
	fma.rn.f32 	%f281, %f142, %f147, %f126;
	ld.shared.f32 	%f148, [%r206+72];
	fma.rn.f32 	%f280, %f142, %f148, %f128;
	ld.shared.f32 	%f149, [%r206+44];
	fma.rn.f32 	%f279, %f142, %f149, %f130;
	ld.shared.f32 	%f150, [%r206+76];
	fma.rn.f32 	%f278, %f142, %f150, %f132;
	ld.shared.f32 	%f151, [%r192+8];
	fma.rn.f32 	%f277, %f151, %f143, %f134;
	fma.rn.f32 	%f276, %f151, %f144, %f135;
	fma.rn.f32 	%f275, %f151, %f145, %f136;
	fma.rn.f32 	%f274, %f151, %f146, %f137;
	fma.rn.f32 	%f273, %f151, %f147, %f138;
	fma.rn.f32 	%f272, %f151, %f148, %f139;
	fma.rn.f32 	%f271, %f151, %f149, %f140;
	fma.rn.f32 	%f270, %f151, %f150, %f141;
	add.s32 	%r207, %r207, 12;
	add.s32 	%r206, %r206, 192;
	setp.ne.s32 	%p35, %r207, 144;
	@%p35 bra 	$L__BB0_19;
	add.s32 	%r205, %r205, 1;
	setp.ne.s32 	%p36, %r205, 512;
	@%p36 bra 	$L__BB0_2;
	setp.ne.s32 	%p37, %r22, 3;
	mov.u32 	%r204, %r22;
	@%p37 bra 	$L__BB0_1;
	ld.param.u64 	%rd46, [my_kernel_kernel0_param_5];
	ld.param.u64 	%rd45, [my_kernel_kernel0_param_4];
	ld.param.u64 	%rd44, [my_kernel_kernel0_param_3];
	ld.param.u64 	%rd43, [my_kernel_kernel0_param_2];
	cvta.to.global.u64 	%rd33, %rd44;
	cvta.to.global.u64 	%rd34, %rd45;
	cvta.to.global.u64 	%rd35, %rd46;
	cvta.to.global.u64 	%rd36, %rd43;
	shl.b32 	%r193, %r2, 4;
	and.b32  	%r194, %r193, 496;
	shl.b32 	%r195, %r1, 2;
	and.b32  	%r196, %r195, 4;
	or.b32  	%r197, %r194, %r196;
	mul.hi.u16 	%rs77, %rs1, 4682;
	cvt.u32.u16 	%r198, %rs77;
	mul.lo.s16 	%rs78, %rs2, 3584;
	cvt.u32.u16 	%r199, %rs78;
	mad.lo.s32 	%r200, %r3, 21504, %r193;
	or.b32  	%r201, %r200, %r196;
	mad.lo.s32 	%r202, %r198, 100352, %r201;
	add.s32 	%r203, %r202, %r199;
	mul.wide.u32 	%rd37, %r197, 4;
	add.s64 	%rd38, %rd33, %rd37;
	ld.global.nc.f32 	%f152, [%rd38];
	add.s64 	%rd39, %rd34, %rd37;
	ld.global.nc.f32 	%f153, [%rd39];
	fma.rn.f32 	%f154, %f285, %f152, %f153;
	mul.wide.u32 	%rd40, %r203, 4;
	add.s64 	%rd41, %rd35, %rd40;
	ld.global.nc.f32 	%f155, [%rd41];
	add.f32 	%f156, %f154, %f155;
	max.f32 	%f157, %f156, 0f00000000;
	add.s64 	%rd42, %rd36, %rd40;
	st.global.f32 	[%rd42], %f157;
	ld.global.nc.f32 	%f158, [%rd38+32];
	ld.global.nc.f32 	%f159, [%rd39+32];
	fma.rn.f32 	%f160, %f284, %f158, %f159;
	ld.global.nc.f32 	%f161, [%rd41+32];
	add.f32 	%f162, %f160, %f161;
	max.f32 	%f163, %f162, 0f00000000;
	st.global.f32 	[%rd42+32], %f163;
	ld.global.nc.f32 	%f164, [%rd38+4];
	ld.global.nc.f32 	%f165, [%rd39+4];
	fma.rn.f32 	%f166, %f283, %f164, %f165;
	ld.global.nc.f32 	%f167, [%rd41+4];
	add.f32 	%f168, %f166, %f167;
	max.f32 	%f169, %f168, 0f00000000;
	st.global.f32 	[%rd42+4], %f169;
	ld.global.nc.f32 	%f170, [%rd38+36];
	ld.global.nc.f32 	%f171, [%rd39+36];
	fma.rn.f32 	%f172, %f282, %f170, %f171;
	ld.global.nc.f32 	%f173, [%rd41+36];
	add.f32 	%f174, %f172, %f173;
	max.f32 	%f175, %f174, 0f00000000;
	st.global.f32 	[%rd42+36], %f175;
	ld.global.nc.f32 	%f176, [%rd38+8];
	ld.global.nc.f32 	%f177, [%rd39+8];
	fma.rn.f32 	%f178, %f281, %f176, %f177;
	ld.global.nc.f32 	%f179, [%rd41+8];
	add.f32 	%f180, %f178, %f179;
	max.f32 	%f181, %f180, 0f00000000;
	st.global.f32 	[%rd42+8], %f181;
	ld.global.nc.f32 	%f182, [%rd38+40];
	ld.global.nc.f32 	%f183, [%rd39+40];
	fma.rn.f32 	%f184, %f280, %f182, %f183;
	ld.global.nc.f32 	%f185, [%rd41+40];
	add.f32 	%f186, %f184, %f185;
	max.f32 	%f187, %f186, 0f00000000;
	st.global.f32 	[%rd42+40], %f187;
	ld.global.nc.f32 	%f188, [%rd38+12];
	ld.global.nc.f32 	%f189, [%rd39+12];
	fma.rn.f32 	%f190, %f279, %f188, %f189;
	ld.global.nc.f32 	%f191, [%rd41+12];
	add.f32 	%f192, %f190, %f191;
	max.f32 	%f193, %f192, 0f00000000;
	st.global.f32 	[%rd42+12], %f193;
	ld.global.nc.f32 	%f194, [%rd38+44];
	ld.global.nc.f32 	%f195, [%rd39+44];
	fma.rn.f32 	%f196, %f278, %f194, %f195;
	ld.global.nc.f32 	%f197, [%rd41+44];
	add.f32 	%f198, %f196, %f197;
	max.f32 	%f199, %f198, 0f00000000;
	st.global.f32 	[%rd42+44], %f199;
	fma.rn.f32 	%f200, %f277, %f152, %f153;
	ld.global.nc.f32 	%f201, [%rd41+200704];
	add.f32 	%f202, %f200, %f201;
	max.f32 	%f203, %f202, 0f00000000;
	st.global.f32 	[%rd42+200704], %f203;
	fma.rn.f32 	%f204, %f276, %f158, %f159;
	ld.global.nc.f32 	%f205, [%rd41+200736];
	add.f32 	%f206, %f204, %f205;
	max.f32 	%f207, %f206, 0f00000000;
	st.global.f32 	[%rd42+200736], %f207;
	fma.rn.f32 	%f208, %f275, %f164, %f165;
	ld.global.nc.f32 	%f209, [%rd41+200708];
	add.f32 	%f210, %f208, %f209;
	max.f32 	%f211, %f210, 0f00000000;
	st.global.f32 	[%rd42+200708], %f211;
	fma.rn.f32 	%f212, %f274, %f170, %f171;
	ld.global.nc.f32 	%f213, [%rd41+200740];
	add.f32 	%f214, %f212, %f213;
	max.f32 	%f215, %f214, 0f00000000;
	st.global.f32 	[%rd42+200740], %f215;
	fma.rn.f32 	%f216, %f273, %f176, %f177;
	ld.global.nc.f32 	%f217, [%rd41+200712];
	add.f32 	%f218, %f216, %f217;
	max.f32 	%f219, %f218, 0f00000000;
	st.global.f32 	[%rd42+200712], %f219;
	fma.rn.f32 	%f220, %f272, %f182, %f183;
	ld.global.nc.f32 	%f221, [%rd41+200744];
	add.f32 	%f222, %f220, %f221;
	max.f32 	%f223, %f222, 0f00000000;
	st.global.f32 	[%rd42+200744], %f223;
	fma.rn.f32 	%f224, %f271, %f188, %f189;
	ld.global.nc.f32 	%f225, [%rd41+200716];
	add.f32 	%f226, %f224, %f225;
	max.f32 	%f227, %f226, 0f00000000;
	st.global.f32 	[%rd42+200716], %f227;
	fma.rn.f32 	%f228, %f270, %f194, %f195;
	ld.global.nc.f32 	%f229, [%rd41+200748];
	add.f32 	%f230, %f228, %f229;
	max.f32 	%f231, %f230, 0f00000000;
	st.global.f32 	[%rd42+200748], %f231;
	ret;

}


// ===== COMPILED SASS (sm_100) =====

	.target	sm_100

	.elftype	@"ET_EXEC"


//--------------------- .note.nv.tkinfo           --------------------------
	.section	.note.nv.tkinfo,"",@"SHT_NOTE"
	.sectionflags	@"SHF_NOTE_NV_TKINFO"
	.tkinfo
        /*0018*/ 	.word	0x00000002
        /*0030*/ 	.string	""
        /*0030*/ 	.string	"ptxas"
        /*0030*/ 	.string	"Cuda compilation tools, release 13.0, V13.0.88"
        /*0030*/ 	.string	"Build cuda_13.0.r13.0/compiler.36424714_0"
        /*0030*/ 	.string	"-arch sm_100 -m 64 "



//--------------------- .note.nv.cuinfo           --------------------------
	.section	.note.nv.cuinfo,"",@"SHT_NOTE"
	.sectionflags	@"SHF_NOTE_NV_CUINFO"
        /*0018*/ 	.short	0x0002
        /*001a*/ 	.short	0x0064
        /*001c*/ 	.short	0x0082
	.zero		2


//--------------------- .nv.info                  --------------------------
	.section	.nv.info,"",@"SHT_CUDA_INFO"
	.align	4


	//----- nvinfo : EIATTR_REGCOUNT
	.align		4
        /*0000*/ 	.byte	0x04, 0x2f
        /*0002*/ 	.short	(.L_1 - .L_0)
	.align		4
.L_0:
        /*0004*/ 	.word	index@(my_kernel_kernel0)
        /*0008*/ 	.word	0x00000040


	//----- nvinfo : EIATTR_FRAME_SIZE
	.align		4
.L_1:
        /*000c*/ 	.byte	0x04, 0x11
        /*000e*/ 	.short	(.L_3 - .L_2)
	.align		4
.L_2:
        /*0010*/ 	.word	index@(my_kernel_kernel0)
        /*0014*/ 	.word	0x00000000


	//----- nvinfo : EIATTR_MIN_STACK_SIZE
	.align		4
.L_3:
        /*0018*/ 	.byte	0x04, 0x12
        /*001a*/ 	.short	(.L_5 - .L_4)
	.align		4
.L_4:
        /*001c*/ 	.word	index@(my_kernel_kernel0)
        /*0020*/ 	.word	0x00000000
.L_5:


//--------------------- .nv.compat                --------------------------
	.section	.nv.compat,"",@"SHT_CUDA_COMPAT_INFO"
	.align	4
        /*0000*/ 	.byte	0x02, 0x09, 0x00, 0x00, 0x02, 0x02, 0x01, 0x00, 0x02, 0x05, 0x05, 0x00, 0x03, 0x07, 0x01, 0x01
        /*0010*/ 	.byte	0x02, 0x03, 0x00, 0x00, 0x02, 0x06, 0x01, 0x00, 0x04, 0x0b, 0x08, 0x00, 0x09, 0x00, 0x00, 0x00
        /*0020*/ 	.byte	0x00, 0x00, 0x00, 0x00


//--------------------- .nv.info.my_kernel_kernel0 --------------------------
	.section	.nv.info.my_kernel_kernel0,"",@"SHT_CUDA_INFO"
	.sectionflags	@""
	.align	4


	//----- nvinfo : EIATTR_CUDA_API_VERSION
	.align		4
        /*0000*/ 	.byte	0x04, 0x37
        /*0002*/ 	.short	(.L_7 - .L_6)
.L_6:
        /*0004*/ 	.word	0x00000082


	//----- nvinfo : EIATTR_KPARAM_INFO
	.align		4
.L_7:
        /*0008*/ 	.byte	0x04, 0x17
        /*000a*/ 	.short	(.L_9 - .L_8)
.L_8:
        /*000c*/ 	.word	0x00000000
        /*0010*/ 	.short	0x0005
        /*0012*/ 	.short	0x0028
        /*0014*/ 	.byte	0x00, 0xf5, 0x21, 0x00


	//----- nvinfo : EIATTR_KPARAM_INFO
	.align		4
.L_9:
        /*0018*/ 	.byte	0x04, 0x17
        /*001a*/ 	.short	(.L_11 - .L_10)
.L_10:
        /*001c*/ 	.word	0x00000000
        /*0020*/ 	.short	0x0004
        /*0022*/ 	.short	0x0020
        /*0024*/ 	.byte	0x00, 0xf5, 0x21, 0x00


	//----- nvinfo : EIATTR_KPARAM_INFO
	.align		4
.L_11:
        /*0028*/ 	.byte	0x04, 0x17
        /*002a*/ 	.short	(.L_13 - .L_12)
.L_12:
        /*002c*/ 	.word	0x00000000
        /*0030*/ 	.short	0x0003
        /*0032*/ 	.short	0x0018
        /*0034*/ 	.byte	0x00, 0xf5, 0x21, 0x00


	//----- nvinfo : EIATTR_KPARAM_INFO
	.align		4
.L_13:
        /*0038*/ 	.byte	0x04, 0x17
        /*003a*/ 	.short	(.L_15 - .L_14)
.L_14:
        /*003c*/ 	.word	0x00000000
        /*0040*/ 	.short	0x0002
        /*0042*/ 	.short	0x0010
        /*0044*/ 	.byte	0x00, 0xf5, 0x21, 0x00


	//----- nvinfo : EIATTR_KPARAM_INFO
	.align		4
.L_15:
        /*0048*/ 	.byte	0x04, 0x17
        /*004a*/ 	.short	(.L_17 - .L_16)
.L_16:
        /*004c*/ 	.word	0x00000000
        /*0050*/ 	.short	0x0001
        /*0052*/ 	.short	0x0008
        /*0054*/ 	.byte	0x00, 0xf5, 0x21, 0x00


	//----- nvinfo : EIATTR_KPARAM_INFO
	.align		4
.L_17:
        /*0058*/ 	.byte	0x04, 0x17
        /*005a*/ 	.short	(.L_19 - .L_18)
.L_18:
        /*005c*/ 	.word	0x00000000
        /*0060*/ 	.short	0x0000
        /*0062*/ 	.short	0x0000
        /*0064*/ 	.byte	0x00, 0xf5, 0x21, 0x00


	//----- nvinfo : EIATTR_SPARSE_MMA_MASK
	.align		4
.L_19:
        /*0068*/ 	.byte	0x03, 0x50
        /*006a*/ 	.short	0x0000


	//----- nvinfo : EIATTR_MAXREG_COUNT
	.align		4
        /*006c*/ 	.byte	0x03, 0x1b
        /*006e*/ 	.short	0x00ff


	//----- nvinfo : EIATTR_NUM_BARRIERS
	.align		4
        /*0070*/ 	.byte	0x02, 0x4c
        /*0072*/ 	.byte	0x01
	.zero		1


	//----- nvinfo : EIATTR_MERCURY_ISA_VERSION
	.align		4
        /*0074*/ 	.byte	0x03, 0x5f
        /*0076*/ 	.short	0x0101


	//----- nvinfo : EIATTR_VRC_CTA_INIT_COUNT
	.align		4
        /*0078*/ 	.byte	0x02, 0x4a
	.zero		1
	.zero		1


	//----- nvinfo : EIATTR_EXIT_INSTR_OFFSETS
	.align		4
        /*007c*/ 	.byte	0x04, 0x1c
        /*007e*/ 	.short	(.L_21 - .L_20)


	//   ....[0]....
.L_20:
        /*0080*/ 	.word	0x00002a20


	//----- nvinfo : EIATTR_CRS_STACK_SIZE
	.align		4
.L_21:
        /*0084*/ 	.byte	0x04, 0x1e
        /*0086*/ 	.short	(.L_23 - .L_22)
.L_22:
        /*0088*/ 	.word	0x00000000


	//----- nvinfo : EIATTR_CBANK_PARAM_SIZE
	.align		4
.L_23:
        /*008c*/ 	.byte	0x03, 0x19
        /*008e*/ 	.short	0x0030


	//----- nvinfo : EIATTR_PARAM_CBANK
	.align		4
        /*0090*/ 	.byte	0x04, 0x0a
        /*0092*/ 	.short	(.L_25 - .L_24)
	.align		4
.L_24:
        /*0094*/ 	.word	index@(.nv.constant0.my_kernel_kernel0)
        /*0098*/ 	.short	0x0380
        /*009a*/ 	.short	0x0030


	//----- nvinfo : EIATTR_SW_WAR
	.align		4
.L_25:
        /*009c*/ 	.byte	0x04, 0x36
        /*009e*/ 	.short	(.L_27 - .L_26)
.L_26:
        /*00a0*/ 	.word	0x00000008
.L_27:


//--------------------- .nv.callgraph             --------------------------
	.section	.nv.callgraph,"",@"SHT_CUDA_CALLGRAPH"
	.align	4
	.sectionentsize	8
	.align		4
        /*0000*/ 	.word	0x00000000
	.align		4
        /*0004*/ 	.word	0xffffffff
	.align		4
        /*0008*/ 	.word	0x00000000
	.align		4
        /*000c*/ 	.word	0xfffffffe
	.align		4
        /*0010*/ 	.word	0x00000000
	.align		4
        /*0014*/ 	.word	0xfffffffd
	.align		4
        /*0018*/ 	.word	0x00000000
	.align		4
        /*001c*/ 	.word	0xfffffffc


//--------------------- .text.my_kernel_kernel0   --------------------------
	.section	.text.my_kernel_kernel0,"ax",@progbits
	.align	128
        .global         my_kernel_kernel0
        .type           my_kernel_kernel0,@function
        .size           my_kernel_kernel0,(.L_x_5 - my_kernel_kernel0)
        .other          my_kernel_kernel0,@"STO_CUDA_ENTRY STV_DEFAULT"
my_kernel_kernel0:
.text.my_kernel_kernel0:
[----:B------:R-:W-:Y:S01]  /*0000*/  LDC R1, c[0x0][0x37c] ;  /* 0x0000df00ff017b82 */ /* 0x000fe20000000800 */
[----:B------:R-:W0:Y:S07]  /*0010*/  S2R R0, SR_TID.X ;  /* 0x0000000000007919 */ /* 0x000e2e0000002100 */
[----:B------:R-:W1:Y:S01]  /*0020*/  S2UR UR6, SR_CgaCtaId ;  /* 0x00000000000679c3 */ /* 0x000e620000008800 */
[----:B------:R-:W-:Y:S01]  /*0030*/  UMOV UR4, 0x400 ;  /* 0x0000040000047882 */ /* 0x000fe20000000000 */
[----:B------:R-:W-:Y:S01]  /*0040*/  PRMT R3, R3, 0x3340, R3 ;  /* 0x0000334003037816 */ /* 0x000fe20000000003 */
[----:B------:R-:W-:Y:S01]  /*0050*/  UIADD3 UR5, UPT, UPT, UR4, 0x1b0, URZ ;  /* 0x000001b004057890 */ /* 0x000fe2000fffe0ff */
[----:B------:R-:W-:-:S02]  /*0060*/  CS2R R40, SRZ ;  /* 0x0000000000287805 */ /* 0x000fc4000001ff00 */
[----:B------:R-:W-:Y:S02]  /*0070*/  CS2R R50, SRZ ;  /* 0x0000000000327805 */ /* 0x000fe4000001ff00 */
[----:B------:R-:W-:Y:S02]  /*0080*/  CS2R R46, SRZ ;  /* 0x00000000002e7805 */ /* 0x000fe4000001ff00 */
[----:B------:R-:W-:Y:S02]  /*0090*/  CS2R R44, SRZ ;  /* 0x00000000002c7805 */ /* 0x000fe4000001ff00 */
[----:B------:R-:W-:Y:S02]  /*00a0*/  CS2R R52, SRZ ;  /* 0x0000000000347805 */ /* 0x000fe4000001ff00 */
[----:B------:R-:W-:Y:S02]  /*00b0*/  CS2R R48, SRZ ;  /* 0x0000000000307805 */ /* 0x000fe4000001ff00 */
[----:B------:R-:W-:-:S02]  /*00c0*/  CS2R R54, SRZ ;  /* 0x0000000000367805 */ /* 0x000fc4000001ff00 */
[----:B------:R-:W-:Y:S01]  /*00d0*/  CS2R R42, SRZ ;  /* 0x00000000002a7805 */ /* 0x000fe2000001ff00 */
[----:B------:R-:W2:Y:S01]  /*00e0*/  LDCU.64 UR8, c[0x0][0x358] ;  /* 0x00006b00ff0877ac */ /* 0x000ea20008000a00 */
[----:B-1----:R-:W-:Y:S02]  /*00f0*/  ULEA UR4, UR6, UR4, 0x18 ;  /* 0x0000000406047291 */ /* 0x002fe4000f8ec0ff */
[----:B------:R-:W-:Y:S01]  /*0100*/  ULEA UR5, UR6, UR5, 0x18 ;  /* 0x0000000506057291 */ /* 0x000fe2000f8ec0ff */
[----:B0-----:R-:W-:-:S05]  /*0110*/  PRMT R9, R0, 0x9910, RZ ;  /* 0x0000991000097816 */ /* 0x001fca00000000ff */
[----:B------:R-:W-:Y:S01]  /*0120*/  MOV R33, UR5 ;  /* 0x0000000500217c02 */ /* 0x000fe20008000f00 */
[----:B------:R-:W-:-:S04]  /*0130*/  IMAD R9, R9, 0x6, RZ ;  /* 0x0000000609097824 */ /* 0x000fc800078e02ff */
[----:B------:R-:W-:Y:S01]  /*0140*/  IMAD R33, R0, 0xc, R33 ;  /* 0x0000000c00217824 */ /* 0x000fe200078e0221 */
[C---:B------:R-:W-:Y:S02]  /*0150*/  IADD3 R7, PT, PT, R9.reuse, 0x1, RZ ;  /* 0x0000000109077810 */ /* 0x040fe40007ffe0ff */
[----:B------:R-:W-:Y:S02]  /*0160*/  IADD3 R12, PT, PT, R9, 0x2, RZ ;  /* 0x00000002090c7810 */ /* 0x000fe40007ffe0ff */
[----:B------:R-:W-:Y:S02]  /*0170*/  LOP3.LUT R2, R7, 0xff, RZ, 0xc0, !PT ;  /* 0x000000ff07027812 */ /* 0x000fe400078ec0ff */
[----:B------:R-:W-:Y:S02]  /*0180*/  LOP3.LUT R8, R12, 0xfe, RZ, 0xc0, !PT ;  /* 0x000000fe0c087812 */ /* 0x000fe400078ec0ff */
[C---:B------:R-:W-:Y:S01]  /*0190*/  IADD3 R15, PT, PT, R9.reuse, 0x4, RZ ;  /* 0x00000004090f7810 */ /* 0x040fe20007ffe0ff */
[----:B------:R-:W-:Y:S01]  /*01a0*/  IMAD R4, R2, 0x39, RZ ;  /* 0x0000003902047824 */ /* 0x000fe200078e02ff */
[----:B------:R-:W-:-:S02]  /*01b0*/  LOP3.LUT R2, R9, 0xfe, RZ, 0xc0, !PT ;  /* 0x000000fe09027812 */ /* 0x000fc400078ec0ff */
[----:B------:R-:W-:Y:S02]  /*01c0*/  IADD3 R19, PT, PT, R9, 0x5, RZ ;  /* 0x0000000509137810 */ /* 0x000fe40007ffe0ff */
[----:B------:R-:W-:Y:S01]  /*01d0*/  SHF.R.U32.HI R4, RZ, 0x9, R4 ;  /* 0x00000009ff047819 */ /* 0x000fe20000011604 */
[----:B------:R-:W-:Y:S01]  /*01e0*/  IMAD R2, R2, 0x39, RZ ;  /* 0x0000003902027824 */ /* 0x000fe200078e02ff */
[----:B------:R-:W-:Y:S02]  /*01f0*/  LOP3.LUT R11, R15, 0xfe, RZ, 0xc0, !PT ;  /* 0x000000fe0f0b7812 */ /* 0x000fe400078ec0ff */
[----:B------:R-:W-:Y:S02]  /*0200*/  PRMT R6, R4, 0x9910, RZ ;  /* 0x0000991004067816 */ /* 0x000fe400000000ff */
[----:B------:R-:W-:Y:S02]  /*0210*/  SHF.R.U32.HI R5, RZ, 0x9, R2 ;  /* 0x00000009ff057819 */ /* 0x000fe40000011602 */
[----:B------:R-:W-:-:S02]  /*0220*/  MOV R2, R6 ;  /* 0x0000000600027202 */ /* 0x000fc40000000f00 */
[----:B------:R-:W-:-:S03]  /*0230*/  PRMT R6, R5, 0x9910, RZ ;  /* 0x0000991005067816 */ /* 0x000fc600000000ff */
[----:B------:R-:W-:Y:S02]  /*0240*/  IMAD R2, R2, 0x9, RZ ;  /* 0x0000000902027824 */ /* 0x000fe400078e02ff */
[----:B------:R-:W-:-:S03]  /*0250*/  IMAD R6, R6, 0x9, RZ ;  /* 0x0000000906067824 */ /* 0x000fc600078e02ff */
[----:B------:R-:W-:Y:S02]  /*0260*/  IADD3 R14, PT, PT, RZ, -R2, RZ ;  /* 0x80000002ff0e7210 */ /* 0x000fe40007ffe0ff */
[----:B------:R-:W-:Y:S02]  /*0270*/  LOP3.LUT R2, R0, 0xffff, RZ, 0xc0, !PT ;  /* 0x0000ffff00027812 */ /* 0x000fe400078ec0ff */
[----:B------:R-:W-:Y:S02]  /*0280*/  PRMT R14, R14, 0x7710, RZ ;  /* 0x000077100e0e7816 */ /* 0x000fe400000000ff */
[----:B------:R-:W-:Y:S01]  /*0290*/  IADD3 R16, PT, PT, RZ, -R6, RZ ;  /* 0x80000006ff107210 */ /* 0x000fe20007ffe0ff */
[----:B------:R-:W-:Y:S01]  /*02a0*/  IMAD R6, R8, 0x39, RZ ;  /* 0x0000003908067824 */ /* 0x000fe200078e02ff */
[----:B------:R-:W-:Y:S01]  /*02b0*/  IADD3 R7, PT, PT, R7, R14, RZ ;  /* 0x0000000e07077210 */ /* 0x000fe20007ffe0ff */
[----:B------:R-:W-:Y:S01]  /*02c0*/  IMAD R10, R2, 0x124a, RZ ;  /* 0x0000124a020a7824 */ /* 0x000fe200078e02ff */
[----:B------:R-:W-:Y:S01]  /*02d0*/  PRMT R16, R16, 0x7710, RZ ;  /* 0x0000771010107816 */ /* 0x000fe200000000ff */
[----:B------:R-:W0:Y:S01]  /*02e0*/  S2R R2, SR_CTAID.X ;  /* 0x0000000000027919 */ /* 0x000e220000002500 */
[----:B------:R-:W-:Y:S01]  /*02f0*/  VIADD R14, R9, 0x3 ;  /* 0x00000003090e7836 */ /* 0x000fe20000000000 */
[----:B------:R-:W-:-:S02]  /*0300*/  SHF.R.U32.HI R6, RZ, 0x9, R6 ;  /* 0x00000009ff067819 */ /* 0x000fc40000011606 */
[----:B------:R-:W-:Y:S02]  /*0310*/  SHF.R.U32.HI R8, RZ, 0x10, R10 ;  /* 0x00000010ff087819 */ /* 0x000fe4000001160a */
[----:B------:R-:W-:Y:S02]  /*0320*/  LOP3.LUT R10, R14, 0xff, RZ, 0xc0, !PT ;  /* 0x000000ff0e0a7812 */ /* 0x000fe400078ec0ff */
[----:B------:R-:W-:Y:S02]  /*0330*/  IADD3 R13, PT, PT, R9, R16, RZ ;  /* 0x00000010090d7210 */ /* 0x000fe40007ffe0ff */
[----:B------:R-:W-:Y:S01]  /*0340*/  PRMT R16, R6, 0x9910, RZ ;  /* 0x0000991006107816 */ /* 0x000fe200000000ff */
[----:B------:R-:W-:Y:S01]  /*0350*/  IMAD R9, R10, 0x39, RZ ;  /* 0x000000390a097824 */ /* 0x000fe200078e02ff */
[----:B------:R-:W-:Y:S01]  /*0360*/  PRMT R17, R8, 0x9910, RZ ;  /* 0x0000991008117816 */ /* 0x000fe200000000ff */
[----:B------:R-:W-:Y:S01]  /*0370*/  IMAD R10, R11, 0x39, RZ ;  /* 0x000000390b0a7824 */ /* 0x000fe200078e02ff */
[----:B------:R-:W-:Y:S01]  /*0380*/  LOP3.LUT R8, R19, 0xff, RZ, 0xc0, !PT ;  /* 0x000000ff13087812 */ /* 0x000fe200078ec0ff */
[----:B------:R-:W-:Y:S01]  /*0390*/  IMAD R11, R16, 0x9, RZ ;  /* 0x00000009100b7824 */ /* 0x000fe200078e02ff */
[----:B------:R-:W-:-:S02]  /*03a0*/  SHF.R.U32.HI R9, RZ, 0x9, R9 ;  /* 0x00000009ff097819 */ /* 0x000fc40000011609 */
[----:B------:R-:W-:Y:S01]  /*03b0*/  SHF.R.U32.HI R10, RZ, 0x9, R10 ;  /* 0x00000009ff0a7819 */ /* 0x000fe2000001160a */
[----:B------:R-:W-:Y:S01]  /*03c0*/  IMAD R16, R8, 0x39, RZ ;  /* 0x0000003908107824 */ /* 0x000fe200078e02ff */
[----:B------:R-:W-:Y:S01]  /*03d0*/  PRMT R18, R9, 0x9910, RZ ;  /* 0x0000991009127816 */ /* 0x000fe200000000ff */
[----:B------:R-:W-:Y:S01]  /*03e0*/  IMAD R8, R17, 0xe, RZ ;  /* 0x0000000e11087824 */ /* 0x000fe200078e02ff */
[----:B------:R-:W-:Y:S02]  /*03f0*/  IADD3 R17, PT, PT, RZ, -R11, RZ ;  /* 0x8000000bff117210 */ /* 0x000fe40007ffe0ff */
[----:B------:R-:W-:Y:S02]  /*0400*/  PRMT R20, R10, 0x9910, RZ ;  /* 0x000099100a147816 */ /* 0x000fe400000000ff */
[----:B------:R-:W-:Y:S02]  /*0410*/  PRMT R17, R17, 0x7710, RZ ;  /* 0x0000771011117816 */ /* 0x000fe400000000ff */
[----:B------:R-:W-:-:S02]  /*0420*/  SHF.R.U32.HI R11, RZ, 0x9, R16 ;  /* 0x00000009ff0b7819 */ /* 0x000fc40000011610 */
[----:B------:R-:W-:Y:S01]  /*0430*/  IADD3 R21, PT, PT, RZ, -R8, RZ ;  /* 0x80000008ff157210 */ /* 0x000fe20007ffe0ff */
[----:B------:R-:W-:Y:S01]  /*0440*/  IMAD R8, R18, 0x9, RZ ;  /* 0x0000000912087824 */ /* 0x000fe200078e02ff */
[----:B------:R-:W-:Y:S01]  /*0450*/  PRMT R18, R11, 0x9910, RZ ;  /* 0x000099100b127816 */ /* 0x000fe200000000ff */
[----:B------:R-:W-:Y:S01]  /*0460*/  IMAD.IADD R16, R12, 0x1, R17 ;  /* 0x000000010c107824 */ /* 0x000fe200078e0211 */
[----:B------:R-:W-:Y:S01]  /*0470*/  PRMT R17, R21, 0x7710, RZ ;  /* 0x0000771015117816 */ /* 0x000fe200000000ff */
[----:B------:R-:W-:Y:S01]  /*0480*/  IMAD R12, R20, 0x9, RZ ;  /* 0x00000009140c7824 */ /* 0x000fe200078e02ff */
[----:B------:R-:W-:Y:S01]  /*0490*/  IADD3 R21, PT, PT, RZ, -R8, RZ ;  /* 0x80000008ff157210 */ /* 0x000fe20007ffe0ff */
[----:B0-----:R-:W-:Y:S01]  /*04a0*/  IMAD.HI.U32 R8, R2, -0x6db6db6d, RZ ;  /* 0x9249249302087827 */ /* 0x001fe200078e00ff */
[----:B------:R-:W-:Y:S02]  /*04b0*/  MOV R20, R18 ;  /* 0x0000001200147202 */ /* 0x000fe40000000f00 */
[----:B------:R-:W-:-:S02]  /*04c0*/  IADD3 R18, PT, PT, RZ, -R12, RZ ;  /* 0x8000000cff127210 */ /* 0x000fc40007ffe0ff */
[----:B------:R-:W-:Y:S01]  /*04d0*/  IADD3 R12, PT, PT, R17, R0, RZ ;  /* 0x00000000110c7210 */ /* 0x000fe20007ffe0ff */
[----:B------:R-:W-:Y:S01]  /*04e0*/  IMAD R20, R20, 0x9, RZ ;  /* 0x0000000914147824 */ /* 0x000fe200078e02ff */
[----:B------:R-:W-:Y:S02]  /*04f0*/  PRMT R21, R21, 0x7710, RZ ;  /* 0x0000771015157816 */ /* 0x000fe400000000ff */
[----:B------:R-:W-:Y:S01]  /*0500*/  SHF.R.U32.HI R8, RZ, 0x7, R8 ;  /* 0x00000007ff087819 */ /* 0x000fe20000011608 */
[----:B------:R-:W-:Y:S01]  /*0510*/  IMAD.MOV R20, RZ, RZ, -R20 ;  /* 0x000000ffff147224 */ /* 0x000fe200078e0a14 */
[----:B------:R-:W-:Y:S02]  /*0520*/  LOP3.LUT R12, R12, 0xffff, RZ, 0xc0, !PT ;  /* 0x0000ffff0c0c7812 */ /* 0x000fe400078ec0ff */
[----:B------:R-:W-:Y:S02]  /*0530*/  IADD3 R17, PT, PT, R14, R21, RZ ;  /* 0x000000150e117210 */ /* 0x000fe40007ffe0ff */
[----:B------:R-:W-:-:S02]  /*0540*/  LOP3.LUT R14, R13, 0xffff, RZ, 0xc0, !PT ;  /* 0x0000ffff0d0e7812 */ /* 0x000fc400078ec0ff */
[----:B------:R-:W-:Y:S01]  /*0550*/  SHF.R.U32.HI R13, RZ, 0x1, R12 ;  /* 0x00000001ff0d7819 */ /* 0x000fe2000001160c */
[----:B------:R-:W-:Y:S01]  /*0560*/  IMAD R12, R8, 0x7, RZ ;  /* 0x00000007080c7824 */ /* 0x000fe200078e02ff */
[----:B------:R-:W-:Y:S01]  /*0570*/  PRMT R18, R18, 0x7710, RZ ;  /* 0x0000771012127816 */ /* 0x000fe200000000ff */
[----:B------:R-:W-:Y:S01]  /*0580*/  IMAD.HI.U32 R8, R0, 0x12492493, RZ ;  /* 0x1249249300087827 */ /* 0x000fe200078e00ff */
[----:B------:R-:W-:Y:S02]  /*0590*/  LOP3.LUT R7, R7, 0xffff, RZ, 0xc0, !PT ;  /* 0x0000ffff07077812 */ /* 0x000fe400078ec0ff */
[----:B------:R-:W-:Y:S02]  /*05a0*/  IADD3 R18, PT, PT, R15, R18, RZ ;  /* 0x000000120f127210 */ /* 0x000fe40007ffe0ff */
[----:B------:R-:W-:Y:S02]  /*05b0*/  LOP3.LUT R15, R14, 0xff, RZ, 0xc0, !PT ;  /* 0x000000ff0e0f7812 */ /* 0x000fe400078ec0ff */
[----:B------:R-:W-:-:S02]  /*05c0*/  LOP3.LUT P0, RZ, R12, 0xff, R14, 0xf8, !PT ;  /* 0x000000ff0cff7812 */ /* 0x000fc4000780f80e */
[----:B------:R-:W-:Y:S02]  /*05d0*/  PRMT R14, R5, 0x3340, R14 ;  /* 0x00003340050e7816 */ /* 0x000fe4000000000e */
[----:B------:R-:W-:Y:S02]  /*05e0*/  PRMT R20, R20, 0x7710, RZ ;  /* 0x0000771014147816 */ /* 0x000fe400000000ff */
[----:B------:R-:W-:Y:S02]  /*05f0*/  LOP3.LUT R5, R16, 0xffff, RZ, 0xc0, !PT ;  /* 0x0000ffff10057812 */ /* 0x000fe400078ec0ff */
[C---:B------:R-:W-:Y:S02]  /*0600*/  IADD3 R15, PT, PT, R12.reuse, R15, RZ ;  /* 0x0000000f0c0f7210 */ /* 0x040fe40007ffe0ff */
[--C-:B------:R-:W-:Y:S02]  /*0610*/  LOP3.LUT P3, RZ, R12, 0xff, R7.reuse, 0xf8, !PT ;  /* 0x000000ff0cff7812 */ /* 0x100fe4000786f807 */
[----:B------:R-:W-:-:S02]  /*0620*/  PRMT R4, R4, 0x3340, R7 ;  /* 0x0000334004047816 */ /* 0x000fc40000000007 */
[----:B------:R-:W-:Y:S02]  /*0630*/  IADD3 R19, PT, PT, R19, R20, RZ ;  /* 0x0000001413137210 */ /* 0x000fe40007ffe0ff */
[----:B------:R-:W-:Y:S02]  /*0640*/  LOP3.LUT R7, R7, 0xff, RZ, 0xc0, !PT ;  /* 0x000000ff07077812 */ /* 0x000fe400078ec0ff */
[--C-:B------:R-:W-:Y:S02]  /*0650*/  LOP3.LUT P4, RZ, R12, 0xff, R5.reuse, 0xf8, !PT ;  /* 0x000000ff0cff7812 */ /* 0x100fe4000788f805 */
[----:B------:R-:W-:Y:S02]  /*0660*/  PRMT R6, R6, 0x3340, R5 ;  /* 0x0000334006067816 */ /* 0x000fe40000000005 */
[----:B------:R-:W-:Y:S02]  /*0670*/  LOP3.LUT R13, R13, 0xffff, RZ, 0xc0, !PT ;  /* 0x0000ffff0d0d7812 */ /* 0x000fe400078ec0ff */
[----:B------:R-:W-:-:S02]  /*0680*/  LOP3.LUT R5, R5, 0xff, RZ, 0xc0, !PT ;  /* 0x000000ff05057812 */ /* 0x000fc400078ec0ff */
[----:B------:R-:W-:Y:S01]  /*0690*/  ISETP.GT.U32.OR P0, PT, R15, 0xe, !P0 ;  /* 0x0000000e0f00780c */ /* 0x000fe20004704470 */
[----:B------:R-:W-:Y:S01]  /*06a0*/  IMAD R8, R8, 0x12, R13 ;  /* 0x0000001208087824 */ /* 0x000fe200078e020d */
[----:B------:R-:W-:Y:S02]  /*06b0*/  LOP3.LUT R19, R19, 0xffff, RZ, 0xc0, !PT ;  /* 0x0000ffff13137812 */ /* 0x000fe400078ec0ff */
[C---:B------:R-:W-:Y:S02]  /*06c0*/  IADD3 R7, PT, PT, R12.reuse, R7, RZ ;  /* 0x000000070c077210 */ /* 0x040fe40007ffe0ff */
[----:B------:R-:W-:Y:S02]  /*06d0*/  IADD3 R5, PT, PT, R12, R5, RZ ;  /* 0x000000050c057210 */ /* 0x000fe40007ffe0ff */
[----:B------:R-:W-:Y:S02]  /*06e0*/  P2R R39, PR, RZ, 0x1 ;  /* 0x00000001ff277803 */ /* 0x000fe40000000000 */
[----:B------:R-:W-:-:S02]  /*06f0*/  LOP3.LUT R17, R17, 0xffff, RZ, 0xc0, !PT ;  /* 0x0000ffff11117812 */ /* 0x000fc400078ec0ff */
[----:B------:R-:W-:Y:S02]  /*0700*/  LOP3.LUT R13, R18, 0xffff, RZ, 0xc0, !PT ;  /* 0x0000ffff120d7812 */ /* 0x000fe400078ec0ff */
[C-C-:B------:R-:W-:Y:S02]  /*0710*/  LOP3.LUT P0, RZ, R12.reuse, 0xff, R19.reuse, 0xf8, !PT ;  /* 0x000000ff0cff7812 */ /* 0x140fe4000780f813 */
[----:B------:R-:W-:Y:S02]  /*0720*/  PRMT R18, R11, 0x3340, R19 ;  /* 0x000033400b127816 */ /* 0x000fe40000000013 */
[----:B------:R-:W-:Y:S02]  /*0730*/  ISETP.GT.U32.OR P5, PT, R7, 0xe, !P3 ;  /* 0x0000000e0700780c */ /* 0x000fe40005fa4470 */
[----:B------:R-:W-:Y:S02]  /*0740*/  LOP3.LUT R19, R19, 0xff, RZ, 0xc0, !PT ;  /* 0x000000ff13137812 */ /* 0x000fe400078ec0ff */
[----:B------:R-:W-:Y:S01]  /*0750*/  ISETP.GT.U32.OR P3, PT, R5, 0xe, !P4 ;  /* 0x0000000e0500780c */ /* 0x000fe20006764470 */
[----:B------:R-:W-:Y:S01]  /*0760*/  HFMA2 R5, -RZ, RZ, 0.0003662109375, -4 ;  /* 0x0e00c400ff057431 */ /* 0x000fe200000001ff */
[----:B------:R-:W-:Y:S01]  /*0770*/  PRMT R16, R9, 0x3340, R17 ;  /* 0x0000334009107816 */ /* 0x000fe20000000011 */
[----:B------:R-:W-:Y:S01]  /*0780*/  IMAD.IADD R19, R12, 0x1, R19 ;  /* 0x000000010c137824 */ /* 0x000fe200078e0213 */
[----:B------:R-:W-:-:S02]  /*0790*/  PRMT R10, R10, 0x3340, R13 ;  /* 0x000033400a0a7816 */ /* 0x000fc4000000000d */
[C---:B------:R-:W-:Y:S02]  /*07a0*/  LOP3.LUT P2, RZ, R12.reuse, 0xff, R17, 0xf8, !PT ;  /* 0x000000ff0cff7812 */ /* 0x040fe4000784f811 */
[----:B------:R-:W-:Y:S02]  /*07b0*/  LOP3.LUT P1, RZ, R12, 0xff, R13, 0xf8, !PT ;  /* 0x000000ff0cff7812 */ /* 0x000fe4000782f80d */
[----:B------:R-:W-:Y:S02]  /*07c0*/  LOP3.LUT R17, R17, 0xff, RZ, 0xc0, !PT ;  /* 0x000000ff11117812 */ /* 0x000fe400078ec0ff */
[----:B------:R-:W-:Y:S02]  /*07d0*/  LOP3.LUT R13, R13, 0xff, RZ, 0xc0, !PT ;  /* 0x000000ff0d0d7812 */ /* 0x000fe400078ec0ff */
[--C-:B------:R-:W-:Y:S02]  /*07e0*/  PRMT R14, R14, 0x5410, R3.reuse ;  /* 0x000054100e0e7816 */ /* 0x100fe40000000003 */
[----:B------:R-:W-:-:S02]  /*07f0*/  PRMT R4, R4, 0x5410, R3 ;  /* 0x0000541004047816 */ /* 0x000fc40000000003 */
[--C-:B------:R-:W-:Y:S02]  /*0800*/  PRMT R6, R6, 0x5410, R3.reuse ;  /* 0x0000541006067816 */ /* 0x100fe40000000003 */
[--C-:B------:R-:W-:Y:S02]  /*0810*/  PRMT R9, R16, 0x5410, R3.reuse ;  /* 0x0000541010097816 */ /* 0x100fe40000000003 */
[--C-:B------:R-:W-:Y:S01]  /*0820*/  PRMT R10, R10, 0x5410, R3.reuse ;  /* 0x000054100a0a7816 */ /* 0x100fe20000000003 */
[C---:B------:R-:W-:Y:S01]  /*0830*/  IDP.2A.LO.U16.U8 R16, R5.reuse, R6, RZ ;  /* 0x0000000605107226 */ /* 0x040fe200000010ff */
[----:B------:R-:W-:Y:S01]  /*0840*/  PRMT R3, R18, 0x5410, R3 ;  /* 0x0000541012037816 */ /* 0x000fe20000000003 */
[C---:B------:R-:W-:Y:S01]  /*0850*/  IDP.2A.LO.U16.U8 R18, R5.reuse, R4, RZ ;  /* 0x0000000405127226 */ /* 0x040fe200000010ff */
[C---:B------:R-:W-:Y:S02]  /*0860*/  IADD3 R17, PT, PT, R12.reuse, R17, RZ ;  /* 0x000000110c117210 */ /* 0x040fe40007ffe0ff */
[----:B------:R-:W-:Y:S01]  /*0870*/  IADD3 R13, PT, PT, R12, R13, RZ ;  /* 0x0000000d0c0d7210 */ /* 0x000fe20007ffe0ff */
[----:B------:R-:W-:Y:S01]  /*0880*/  IDP.2A.LO.U16.U8 R12, R5, R10, RZ ;  /* 0x0000000a050c7226 */ /* 0x000fe200000010ff */
[----:B------:R-:W-:Y:S01]  /*0890*/  ISETP.GT.U32.OR P0, PT, R19, 0xe, !P0 ;  /* 0x0000000e1300780c */ /* 0x000fe20004704470 */
[----:B------:R-:W-:Y:S01]  /*08a0*/  IDP.2A.LO.U16.U8 R19, R5, R14, RZ ;  /* 0x0000000e05137226 */ /* 0x000fe200000010ff */
[----:B------:R-:W-:Y:S01]  /*08b0*/  ISETP.GT.U32.OR P2, PT, R17, 0xe, !P2 ;  /* 0x0000000e1100780c */ /* 0x000fe20005744470 */
[----:B------:R-:W-:Y:S01]  /*08c0*/  IDP.2A.LO.U16.U8 R14, R5, R9, RZ ;  /* 0x00000009050e7226 */ /* 0x000fe200000010ff */
[----:B------:R-:W-:Y:S01]  /*08d0*/  ISETP.GT.U32.OR P1, PT, R13, 0xe, !P1 ;  /* 0x0000000e0d00780c */ /* 0x000fe20004f24470 */
[----:B------:R-:W-:Y:S01]  /*08e0*/  IDP.2A.LO.U16.U8 R10, R5, R3, RZ ;  /* 0x00000003050a7226 */ /* 0x000fe200000010ff */
[----:B------:R-:W-:-:S02]  /*08f0*/  MOV R5, UR4 ;  /* 0x0000000400057c02 */ /* 0x000fc40008000f00 */
[----:B------:R-:W-:Y:S02]  /*0900*/  SHF.L.U32 R6, R0, 0x4, RZ ;  /* 0x0000000400067819 */ /* 0x000fe400000006ff */
[----:B------:R-:W-:Y:S01]  /*0910*/  P2R R38, PR, RZ, 0x20 ;  /* 0x00000020ff267803 */ /* 0x000fe20000000000 */
[--C-:B------:R-:W-:Y:S01]  /*0920*/  IMAD R8, R8, 0xc, R5.reuse ;  /* 0x0000000c08087824 */ /* 0x100fe200078e0205 */
[----:B------:R-:W-:Y:S01]  /*0930*/  P2R R37, PR, RZ, 0x8 ;  /* 0x00000008ff257803 */ /* 0x000fe20000000000 */
[----:B------:R-:W-:Y:S01]  /*0940*/  IMAD R32, R0, 0x48, R5 ;  /* 0x0000004800207824 */ /* 0x000fe200078e0205 */
[----:B------:R-:W-:Y:S02]  /*0950*/  P2R R36, PR, RZ, 0x4 ;  /* 0x00000004ff247803 */ /* 0x000fe40000000000 */
[----:B------:R-:W-:Y:S02]  /*0960*/  P2R R35, PR, RZ, 0x2 ;  /* 0x00000002ff237803 */ /* 0x000fe40000000000 */
[----:B------:R-:W-:-:S02]  /*0970*/  P2R R34, PR, RZ, 0x1 ;  /* 0x00000001ff227803 */ /* 0x000fc40000000000 */
[----:B------:R-:W-:Y:S02]  /*0980*/  MOV R3, RZ ;  /* 0x000000ff00037202 */ /* 0x000fe40000000f00 */
[----:B--2---:R-:W-:-:S07]  /*0990*/  LOP3.LUT R6, R6, 0x10, RZ, 0xc0, !PT ;  /* 0x0000001006067812 */ /* 0x004fce00078ec0ff */
.L_x_3:
[----:B------:R-:W-:Y:S01]  /*09a0*/  IMAD R4, R0, 0x3, RZ ;  /* 0x0000000300047824 */ /* 0x000fe200078e02ff */
[C---:B------:R-:W-:Y:S01]  /*09b0*/  SHF.L.U32 R7, R2.reuse, 0x4, RZ ;  /* 0x0000000402077819 */ /* 0x040fe200000006ff */
[----:B------:R-:W-:Y:S01]  /*09c0*/  IMAD.HI.U32 R25, R2, -0x6db6db6d, RZ ;  /* 0x9249249302197827 */ /* 0x000fe200078e00ff */
[----:B------:R-:W-:Y:S02]  /*09d0*/  SHF.R.U32.HI R5, RZ, 0x4, R0 ;  /* 0x00000004ff057819 */ /* 0x000fe40000011600 */
[----:B------:R-:W-:Y:S01]  /*09e0*/  LOP3.LUT R20, R7, 0x1f0, RZ, 0xc0, !PT ;  /* 0x000001f007147812 */ /* 0x000fe200078ec0ff */
[----:B------:R-:W-:Y:S01]  /*09f0*/  VIADD R11, R4, 0x56 ;  /* 0x00000056040b7836 */ /* 0x000fe20000000000 */
[----:B------:R-:W-:Y:S02]  /*0a00*/  LOP3.LUT R9, R0, 0xf, RZ, 0xc0, !PT ;  /* 0x0000000f00097812 */ /* 0x000fe400078ec0ff */
[----:B------:R-:W-:Y:S01]  /*0a10*/  IADD3 R24, PT, PT, R4, 0x2, RZ ;  /* 0x0000000204187810 */ /* 0x000fe20007ffe0ff */
[----:B------:R-:W-:Y:S01]  /*0a20*/  IMAD R5, R5, 0x240000, R20 ;  /* 0x0024000005057824 */ /* 0x000fe200078e0214 */
[----:B------:R-:W-:Y:S01]  /*0a30*/  LOP3.LUT R11, R11, 0xffff, RZ, 0xc0, !PT ;  /* 0x0000ffff0b0b7812 */ /* 0x000fe200078ec0ff */
[----:B------:R-:W-:Y:S01]  /*0a40*/  IMAD R20, R0, 0x3, RZ ;  /* 0x0000000300147824 */ /* 0x000fe200078e02ff */
[----:B------:R-:W-:Y:S01]  /*0a50*/  LOP3.LUT R7, R7, 0x1f0, RZ, 0xc0, !PT ;  /* 0x000001f007077812 */ /* 0x000fe200078ec0ff */
[----:B------:R-:W-:Y:S01]  /*0a60*/  IMAD R9, R9, 0xc000, RZ ;  /* 0x0000c00009097824 */ /* 0x000fe200078e02ff */
[----:B------:R-:W-:Y:S01]  /*0a70*/  IADD3 R22, PT, PT, R4, 0x6, RZ ;  /* 0x0000000604167810 */ /* 0x000fe20007ffe0ff */
[----:B------:R-:W-:Y:S01]  /*0a80*/  IMAD R11, R11, 0xaab, RZ ;  /* 0x00000aab0b0b7824 */ /* 0x000fe200078e02ff */
[----:B------:R-:W-:-:S02]  /*0a90*/  LOP3.LUT R13, R24, 0xffff, RZ, 0xc0, !PT ;  /* 0x0000ffff180d7812 */ /* 0x000fc400078ec0ff */
[----:B------:R-:W-:Y:S02]  /*0aa0*/  LOP3.LUT R20, R20, 0xf, RZ, 0xc0, !PT ;  /* 0x0000000f14147812 */ /* 0x000fe400078ec0ff */
[----:B------:R-:W-:Y:S01]  /*0ab0*/  LOP3.LUT R22, R7, 0xf, R22, 0xf8, !PT ;  /* 0x0000000f07167812 */ /* 0x000fe200078ef816 */
[----:B------:R-:W-:Y:S01]  /*0ac0*/  IMAD R13, R13, 0xaab, RZ ;  /* 0x00000aab0d0d7824 */ /* 0x000fe200078e02ff */
[----:B------:R-:W-:Y:S02]  /*0ad0*/  LOP3.LUT R9, R9, 0xc0000, RZ, 0xc0, !PT ;  /* 0x000c000009097812 */ /* 0x000fe400078ec0ff */
[----:B------:R-:W-:Y:S02]  /*0ae0*/  SHF.R.U32.HI R11, RZ, 0x11, R11 ;  /* 0x00000011ff0b7819 */ /* 0x000fe4000001160b */
[----:B------:R-:W-:Y:S02]  /*0af0*/  IADD3 R20, PT, PT, R9, R5, R20 ;  /* 0x0000000509147210 */ /* 0x000fe40007ffe014 */
[C---:B------:R-:W-:Y:S01]  /*0b00*/  IADD3 R9, PT, PT, R4.reuse, 0x54, RZ ;  /* 0x0000005404097810 */ /* 0x040fe20007ffe0ff */
[----:B------:R-:W-:Y:S01]  /*0b10*/  IMAD R5, R11, 0x240000, R22 ;  /* 0x002400000b057824 */ /* 0x000fe200078e0216 */
[----:B------:R-:W-:-:S02]  /*0b20*/  IADD3 R11, PT, PT, R4, 0x55, RZ ;  /* 0x00000055040b7810 */ /* 0x000fc40007ffe0ff */
[----:B------:R-:W-:Y:S02]  /*0b30*/  IADD3 R22, PT, PT, R4, 0x1, RZ ;  /* 0x0000000104167810 */ /* 0x000fe40007ffe0ff */
[----:B------:R-:W-:Y:S02]  /*0b40*/  SHF.R.U32.HI R13, RZ, 0x11, R13 ;  /* 0x00000011ff0d7819 */ /* 0x000fe4000001160d */
[----:B------:R-:W-:Y:S02]  /*0b50*/  LOP3.LUT R9, R9, 0xffff, RZ, 0xc0, !PT ;  /* 0x0000ffff09097812 */ /* 0x000fe400078ec0ff */
[----:B------:R-:W-:Y:S02]  /*0b60*/  LOP3.LUT R26, R7, 0xf, R24, 0xf8, !PT ;  /* 0x0000000f071a7812 */ /* 0x000fe400078ef818 */
[----:B------:R-:W-:Y:S01]  /*0b70*/  LOP3.LUT R11, R11, 0xffff, RZ, 0xc0, !PT ;  /* 0x0000ffff0b0b7812 */ /* 0x000fe200078ec0ff */
[----:B------:R-:W-:Y:S01]  /*0b80*/  IMAD R9, R9, 0xaab, RZ ;  /* 0x00000aab09097824 */ /* 0x000fe200078e02ff */
[----:B------:R-:W-:-:S02]  /*0b90*/  LOP3.LUT R15, R22, 0xffff, RZ, 0xc0, !PT ;  /* 0x0000ffff160f7812 */ /* 0x000fc400078ec0ff */
[C---:B------:R-:W-:Y:S01]  /*0ba0*/  LEA R21, R13.reuse, R24, 0x4 ;  /* 0x000000180d157211 */ /* 0x040fe200078e20ff */
[C---:B------:R-:W-:Y:S01]  /*0bb0*/  VIADD R24, R4.reuse, 0x4 ;  /* 0x0000000404187836 */ /* 0x040fe20000000000 */
[----:B------:R-:W-:Y:S01]  /*0bc0*/  SHF.R.U32.HI R25, RZ, 0x7, R25 ;  /* 0x00000007ff197819 */ /* 0x000fe20000011619 */
[----:B------:R-:W-:Y:S01]  /*0bd0*/  IMAD R13, R13, 0x240000, R26 ;  /* 0x002400000d0d7824 */ /* 0x000fe200078e021a */
[----:B------:R-:W-:Y:S01]  /*0be0*/  IADD3 R26, PT, PT, R4, 0x5, RZ ;  /* 0x00000005041a7810 */ /* 0x000fe20007ffe0ff */
[----:B------:R-:W-:Y:S01]  /*0bf0*/  IMAD R11, R11, 0xaab, RZ ;  /* 0x00000aab0b0b7824 */ /* 0x000fe200078e02ff */
[----:B------:R-:W-:Y:S01]  /*0c00*/  LOP3.LUT R24, R7, 0xf, R24, 0xf8, !PT ;  /* 0x0000000f07187812 */ /* 0x000fe200078ef818 */
[----:B------:R-:W-:Y:S01]  /*0c10*/  IMAD R15, R15, 0xaab, RZ ;  /* 0x00000aab0f0f7824 */ /* 0x000fe200078e02ff */
[----:B------:R-:W-:Y:S01]  /*0c20*/  SHF.R.U32.HI R9, RZ, 0x11, R9 ;  /* 0x00000011ff097819 */ /* 0x000fe20000011609 */
[----:B------:R-:W-:Y:S01]  /*0c30*/  IMAD.SHL.U32 R21, R21, 0x4000, RZ ;  /* 0x0000400015157824 */ /* 0x000fe200078e00ff */
[----:B------:R-:W-:Y:S01]  /*0c40*/  LOP3.LUT R28, R7, 0xf, R26, 0xf8, !PT ;  /* 0x0000000f071c7812 */ /* 0x000fe200078ef81a */
[----:B------:R-:W-:Y:S01]  /*0c50*/  IMAD R26, R25, -0xe0, R2 ;  /* 0xffffff20191a7824 */ /* 0x000fe200078e0202 */
[----:B------:R-:W-:-:S02]  /*0c60*/  SHF.R.U32.HI R11, RZ, 0x11, R11 ;  /* 0x00000011ff0b7819 */ /* 0x000fc4000001160b */
[----:B------:R-:W-:Y:S01]  /*0c70*/  LOP3.LUT R30, R7, 0xf, R22, 0xf8, !PT ;  /* 0x0000000f071e7812 */ /* 0x000fe200078ef816 */
[----:B------:R-:W-:Y:S01]  /*0c80*/  IMAD R7, R9, 0x240000, R24 ;  /* 0x0024000009077824 */ /* 0x000fe200078e0218 */
[----:B------:R-:W-:Y:S01]  /*0c90*/  SHF.R.U32.HI R17, RZ, 0x11, R15 ;  /* 0x00000011ff117819 */ /* 0x000fe2000001160f */
[----:B------:R-:W-:Y:S01]  /*0ca0*/  IMAD R9, R11, 0x240000, R28 ;  /* 0x002400000b097824 */ /* 0x000fe200078e021c */
[----:B------:R-:W-:Y:S02]  /*0cb0*/  SHF.L.U32 R24, R26, 0x4, RZ ;  /* 0x000000041a187819 */ /* 0x000fe400000006ff */
[C---:B------:R-:W-:Y:S01]  /*0cc0*/  LEA R15, R17.reuse, R22, 0x4 ;  /* 0x00000016110f7211 */ /* 0x040fe200078e20ff */
[----:B------:R-:W-:Y:S01]  /*0cd0*/  IMAD R11, R17, 0x240000, R30 ;  /* 0x00240000110b7824 */ /* 0x000fe200078e021e */
[C---:B------:R-:W-:Y:S02]  /*0ce0*/  IADD3 R23, PT, PT, R4.reuse, 0x26, RZ ;  /* 0x0000002604177810 */ /* 0x040fe40007ffe0ff */
[----:B------:R-:W-:-:S02]  /*0cf0*/  IADD3 R17, PT, PT, R4, 0x24, RZ ;  /* 0x0000002404117810 */ /* 0x000fc40007ffe0ff */
[----:B------:R-:W-:Y:S02]  /*0d00*/  IADD3 R22, PT, PT, R4, 0x25, RZ ;  /* 0x0000002504167810 */ /* 0x000fe40007ffe0ff */
[----:B------:R-:W-:Y:S02]  /*0d10*/  LOP3.LUT R4, R24, 0xe00, RZ, 0xc0, !PT ;  /* 0x00000e0018047812 */ /* 0x000fe400078ec0ff */
[----:B------:R-:W-:Y:S02]  /*0d20*/  LOP3.LUT R24, R23, 0xffff, RZ, 0xc0, !PT ;  /* 0x0000ffff17187812 */ /* 0x000fe400078ec0ff */
[----:B------:R-:W-:Y:S01]  /*0d30*/  LOP3.LUT R27, R17, 0xffff, RZ, 0xc0, !PT ;  /* 0x0000ffff111b7812 */ /* 0x000fe200078ec0ff */
[----:B------:R-:W-:Y:S01]  /*0d40*/  IMAD R4, R25, 0x6200, R4 ;  /* 0x0000620019047824 */ /* 0x000fe200078e0204 */
[----:B------:R-:W-:Y:S01]  /*0d50*/  LOP3.LUT R28, R22, 0xffff, RZ, 0xc0, !PT ;  /* 0x0000ffff161c7812 */ /* 0x000fe200078ec0ff */
[----:B------:R-:W-:Y:S01]  /*0d60*/  IMAD R25, R24, 0xaab, RZ ;  /* 0x00000aab18197824 */ /* 0x000fe200078e02ff */
[----:B------:R-:W-:Y:S01]  /*0d70*/  SHF.R.U32.HI R26, RZ, 0x5, R26 ;  /* 0x00000005ff1a7819 */ /* 0x000fe2000001161a */
[----:B------:R-:W-:Y:S01]  /*0d80*/  IMAD R27, R27, 0xaab, RZ ;  /* 0x00000aab1b1b7824 */ /* 0x000fe200078e02ff */
[----:B------:R-:W-:Y:S01]  /*0d90*/  ISETP.NE.AND P0, PT, R39, RZ, PT ;  /* 0x000000ff2700720c */ /* 0x000fe20003f05270 */
[----:B------:R-:W-:Y:S01]  /*0da0*/  IMAD R28, R28, 0xaab, RZ ;  /* 0x00000aab1c1c7824 */ /* 0x000fe200078e02ff */
[----:B------:R-:W-:-:S02]  /*0db0*/  ISETP.NE.AND P1, PT, R38, RZ, PT ;  /* 0x000000ff2600720c */ /* 0x000fc40003f25270 */
[----:B------:R-:W-:Y:S02]  /*0dc0*/  ISETP.NE.AND P2, PT, R37, RZ, PT ;  /* 0x000000ff2500720c */ /* 0x000fe40003f45270 */
[----:B------:R-:W-:Y:S02]  /*0dd0*/  ISETP.NE.AND P3, PT, R36, RZ, PT ;  /* 0x000000ff2400720c */ /* 0x000fe40003f65270 */
[----:B------:R-:W-:Y:S02]  /*0de0*/  ISETP.NE.AND P4, PT, R35, RZ, PT ;  /* 0x000000ff2300720c */ /* 0x000fe40003f85270 */
[----:B------:R-:W-:Y:S02]  /*0df0*/  LOP3.LUT P5, RZ, R3, R26, RZ, 0xfc, !PT ;  /* 0x0000001a03ff7212 */ /* 0x000fe400078afcff */
[----:B------:R-:W-:Y:S02]  /*0e00*/  ISETP.NE.AND P6, PT, R34, RZ, PT ;  /* 0x000000ff2200720c */ /* 0x000fe40003fc5270 */
[----:B------:R-:W-:-:S02]  /*0e10*/  SHF.R.U32.HI R25, RZ, 0x10, R25 ;  /* 0x00000010ff197819 */ /* 0x000fc40000011619 */
[----:B------:R-:W-:Y:S02]  /*0e20*/  SHF.R.U32.HI R27, RZ, 0x10, R27 ;  /* 0x00000010ff1b7819 */ /* 0x000fe4000001161b */
[----:B------:R-:W-:Y:S02]  /*0e30*/  SHF.R.U32.HI R28, RZ, 0x10, R28 ;  /* 0x00000010ff1c7819 */ /* 0x000fe4000001161c */
[----:B------:R-:W-:Y:S02]  /*0e40*/  PLOP3.LUT P0, PT, P0, P5, PT, 0xf2, 0x2f ;  /* 0x00000000002f781c */ /* 0x000fe4000070be72 */
[----:B------:R-:W-:Y:S02]  /*0e50*/  PLOP3.LUT P1, PT, P1, P5, PT, 0xf2, 0x2f ;  /* 0x00000000002f781c */ /* 0x000fe40000f2be72 */
[----:B------:R-:W-:Y:S02]  /*0e60*/  PLOP3.LUT P2, PT, P2, P5, PT, 0xf2, 0x2f ;  /* 0x00000000002f781c */ /* 0x000fe4000174be72 */
[----:B------:R-:W-:-:S02]  /*0e70*/  PLOP3.LUT P3, PT, P3, P5, PT, 0xf2, 0x2f ;  /* 0x00000000002f781c */ /* 0x000fc40001f6be72 */
[----:B------:R-:W-:Y:S02]  /*0e80*/  PLOP3.LUT P4, PT, P4, P5, PT, 0xf2, 0x2f ;  /* 0x00000000002f781c */ /* 0x000fe4000278be72 */
[----:B------:R-:W-:Y:S02]  /*0e90*/  IADD3 R24, PT, PT, -R26, 0x8, RZ ;  /* 0x000000081a187810 */ /* 0x000fe40007ffe1ff */
[----:B------:R-:W-:Y:S02]  /*0ea0*/  PLOP3.LUT P5, PT, P6, P5, PT, 0xf2, 0x2f ;  /* 0x00000000002f781c */ /* 0x000fe400037abe72 */
[----:B------:R-:W-:Y:S02]  /*0eb0*/  SHF.L.U32 R25, R25, 0x3, RZ ;  /* 0x0000000319197819 */ /* 0x000fe400000006ff */
[----:B------:R-:W-:Y:S02]  /*0ec0*/  SHF.L.U32 R27, R27, 0x3, RZ ;  /* 0x000000031b1b7819 */ /* 0x000fe400000006ff */
[----:B------:R-:W-:-:S02]  /*0ed0*/  SHF.L.U32 R26, R28, 0x3, RZ ;  /* 0x000000031c1a7819 */ /* 0x000fc400000006ff */
[CC--:B------:R-:W-:Y:S02]  /*0ee0*/  ISETP.GE.U32.OR P0, PT, R3.reuse, R24.reuse, P0 ;  /* 0x000000180300720c */ /* 0x0c0fe40000706470 */
[CC--:B------:R-:W-:Y:S02]  /*0ef0*/  ISETP.GE.U32.OR P1, PT, R3.reuse, R24.reuse, P1 ;  /* 0x000000180300720c */ /* 0x0c0fe40000f26470 */
[CC--:B------:R-:W-:Y:S02]  /*0f00*/  ISETP.GE.U32.OR P2, PT, R3.reuse, R24.reuse, P2 ;  /* 0x000000180300720c */ /* 0x0c0fe40001746470 */
[CC--:B------:R-:W-:Y:S02]  /*0f10*/  ISETP.GE.U32.OR P3, PT, R3.reuse, R24.reuse, P3 ;  /* 0x000000180300720c */ /* 0x0c0fe40001f66470 */
[CC--:B------:R-:W-:Y:S02]  /*0f20*/  ISETP.GE.U32.OR P4, PT, R3.reuse, R24.reuse, P4 ;  /* 0x000000180300720c */ /* 0x0c0fe40002786470 */
[----:B------:R-:W-:-:S02]  /*0f30*/  ISETP.GE.U32.OR P5, PT, R3, R24, P5 ;  /* 0x000000180300720c */ /* 0x000fc40002fa6470 */
[----:B------:R-:W-:Y:S02]  /*0f40*/  LOP3.LUT R21, R21, 0x3fffc000, RZ, 0xe2, !PT ;  /* 0x3fffc00015157812 */ /* 0x000fe400078ee2ff */
[----:B------:R-:W-:Y:S02]  /*0f50*/  LOP3.LUT R24, R25, 0x30, RZ, 0xc0, !PT ;  /* 0x0000003019187812 */ /* 0x000fe400078ec0ff */
[----:B------:R-:W-:Y:S02]  /*0f60*/  LOP3.LUT R28, R27, 0x30, RZ, 0xc0, !PT ;  /* 0x000000301b1c7812 */ /* 0x000fe400078ec0ff */
[----:B------:R-:W-:Y:S02]  /*0f70*/  LOP3.LUT R25, R26, 0x30, RZ, 0xc0, !PT ;  /* 0x000000301a197812 */ /* 0x000fe400078ec0ff */
[----:B------:R-:W-:Y:S02]  /*0f80*/  LOP3.LUT R26, R21, 0xc0000, RZ, 0xc0, !PT ;  /* 0x000c0000151a7812 */ /* 0x000fe400078ec0ff */
[----:B------:R-:W-:-:S02]  /*0f90*/  IADD3 R28, PT, PT, R17, R28, RZ ;  /* 0x0000001c111c7210 */ /* 0x000fc40007ffe0ff */
[----:B------:R-:W-:Y:S02]  /*0fa0*/  IADD3 R24, PT, PT, R23, R24, RZ ;  /* 0x0000001817187210 */ /* 0x000fe40007ffe0ff */
[----:B------:R-:W-:Y:S01]  /*0fb0*/  IADD3 R25, PT, PT, R22, R25, RZ ;  /* 0x0000001916197210 */ /* 0x000fe20007ffe0ff */
[----:B------:R-:W-:Y:S01]  /*0fc0*/  IMAD.IADD R22, R26, 0x1, R13 ;  /* 0x000000011a167824 */ /* 0x000fe200078e020d */
[----:B------:R-:W-:Y:S02]  /*0fd0*/  SHF.L.U32 R21, R15, 0xe, RZ ;  /* 0x0000000e0f157819 */ /* 0x000fe400000006ff */
[----:B------:R-:W-:Y:S02]  /*0fe0*/  SHF.L.U32 R15, R28, 0xe, RZ ;  /* 0x0000000e1c0f7819 */ /* 0x000fe400000006ff */
[----:B------:R-:W-:Y:S02]  /*0ff0*/  SHF.L.U32 R13, R24, 0xe, RZ ;  /* 0x0000000e180d7819 */ /* 0x000fe400000006ff */
[----:B------:R-:W-:-:S02]  /*1000*/  SHF.L.U32 R17, R25, 0xe, RZ ;  /* 0x0000000e19117819 */ /* 0x000fc400000006ff */
[----:B------:R-:W-:Y:S02]  /*1010*/  LOP3.LUT R15, R15, 0x3fffc000, RZ, 0xe2, !PT ;  /* 0x3fffc0000f0f7812 */ /* 0x000fe400078ee2ff */
[----:B------:R-:W-:Y:S02]  /*1020*/  LOP3.LUT R21, R21, 0x3fffc000, RZ, 0xe2, !PT ;  /* 0x3fffc00015157812 */ /* 0x000fe400078ee2ff */
[----:B------:R-:W-:Y:S02]  /*1030*/  LOP3.LUT R13, R13, 0x3fffc000, RZ, 0xe2, !PT ;  /* 0x3fffc0000d0d7812 */ /* 0x000fe400078ee2ff */
[----:B------:R-:W-:Y:S02]  /*1040*/  LOP3.LUT R17, R17, 0x3fffc000, RZ, 0xe2, !PT ;  /* 0x3fffc00011117812 */ /* 0x000fe400078ee2ff */
[----:B------:R-:W-:Y:S02]  /*1050*/  LOP3.LUT R26, R15, 0xc0000, RZ, 0xc0, !PT ;  /* 0x000c00000f1a7812 */ /* 0x000fe400078ec0ff */
[----:B------:R-:W-:-:S02]  /*1060*/  LOP3.LUT R30, R21, 0xc0000, RZ, 0xc0, !PT ;  /* 0x000c0000151e7812 */ /* 0x000fc400078ec0ff */
[----:B------:R-:W-:Y:S01]  /*1070*/  LOP3.LUT R24, R13, 0xc0000, RZ, 0xc0, !PT ;  /* 0x000c00000d187812 */ /* 0x000fe200078ec0ff */
[----:B------:R-:W-:Y:S01]  /*1080*/  IMAD.IADD R26, R26, 0x1, R7 ;  /* 0x000000011a1a7824 */ /* 0x000fe200078e0207 */
[----:B------:R-:W-:Y:S01]  /*1090*/  LOP3.LUT R28, R17, 0xc0000, RZ, 0xc0, !PT ;  /* 0x000c0000111c7812 */ /* 0x000fe200078ec0ff */
[C---:B------:R-:W-:Y:S01]  /*10a0*/  IMAD R7, R3.reuse, 0xc0000, R20 ;  /* 0x000c000003077824 */ /* 0x040fe200078e0214 */
[----:B------:R-:W-:Y:S01]  /*10b0*/  IADD3 R30, PT, PT, R30, R11, RZ ;  /* 0x0000000b1e1e7210 */ /* 0x000fe20007ffe0ff */
[C---:B------:R-:W-:Y:S01]  /*10c0*/  IMAD R15, R3.reuse, 0xc0000, R26 ;  /* 0x000c0000030f7824 */ /* 0x040fe200078e021a */
[----:B------:R-:W-:Y:S02]  /*10d0*/  IADD3 R24, PT, PT, R24, R5, RZ ;  /* 0x0000000518187210 */ /* 0x000fe40007ffe0ff */
[----:B------:R-:W-:Y:S01]  /*10e0*/  IADD3 R28, PT, PT, R28, R9, RZ ;  /* 0x000000091c1c7210 */ /* 0x000fe20007ffe0ff */
[C---:B------:R-:W-:Y:S01]  /*10f0*/  IMAD R9, R3.reuse, 0xc0000, R22 ;  /* 0x000c000003097824 */ /* 0x040fe200078e0216 */
[C---:B------:R-:W-:Y:S01]  /*1100*/  IADD3 R5, PT, PT, R3.reuse, 0x1, RZ ;  /* 0x0000000103057810 */ /* 0x040fe20007ffe0ff */
[C---:B------:R-:W-:Y:S01]  /*1110*/  IMAD R11, R3.reuse, 0xc0000, R30 ;  /* 0x000c0000030b7824 */ /* 0x040fe200078e021e */
[----:B------:R-:W-:Y:S01]  /*1120*/  IADD3 R20, PT, PT, R4, -0x1200, RZ ;  /* 0xffffee0004147810 */ /* 0x000fe20007ffe0ff */
[C---:B------:R-:W-:Y:S01]  /*1130*/  IMAD R13, R3.reuse, 0xc0000, R24 ;  /* 0x000c0000030d7824 */ /* 0x040fe200078e0218 */
[----:B------:R-:W-:Y:S01]  /*1140*/  MOV R4, RZ ;  /* 0x000000ff00047202 */ /* 0x000fe20000000f00 */
[----:B------:R-:W-:Y:S01]  /*1150*/  IMAD R17, R3, 0xc0000, R28 ;  /* 0x000c000003117824 */ /* 0x000fe200078e021c */
[----:B------:R-:W-:-:S07]  /*1160*/  LEA R3, R5, R20, 0x9 ;  /* 0x0000001405037211 */ /* 0x000fce00078e48ff */
.L_x_2:
[----:B------:R-:W-:Y:S01]  /*1170*/  BAR.SYNC.DEFER_BLOCKING 0x0 ;  /* 0x0000000000007b1d */ /* 0x000fe20000010000 */
[----:B------:R-:W-:-:S05]  /*1180*/  ISETP.GT.U32.AND P6, PT, R0, 0x5, PT ;  /* 0x000000050000780c */ /* 0x000fca0003fc4070 */
[----:B------:R-:W-:Y:S08]  /*1190*/  BSSY.RECONVERGENT B0, `(.L_x_0) ;  /* 0x000002f000007945 */ /* 0x000ff00003800200 */
[----:B------:R-:W-:Y:S05]  /*11a0*/  @P6 BRA `(.L_x_1) ;  /* 0x0000000000b46947 */ /* 0x000fea0003800000 */
[----:B------:R-:W0:Y:S01]  /*11b0*/  @!P0 LDC.64 R22, c[0x0][0x380] ;  /* 0x0000e000ff168b82 */ /* 0x000e220000000a00 */
[----:B------:R-:W-:Y:S01]  /*11c0*/  IADD3 R21, PT, PT, R3, R4, RZ ;  /* 0x0000000403157210 */ /* 0x000fe20007ffe0ff */
[----:B------:R-:W-:-:S04]  /*11d0*/  HFMA2 R59, -RZ, RZ, 0, 0 ;  /* 0x00000000ff3b7431 */ /* 0x000fc800000001ff */
[----:B------:R-:W-:Y:S02]  /*11e0*/  @!P0 IMAD.IADD R27, R19, 0x1, R21 ;  /* 0x00000001131b8824 */ /* 0x000fe400078e0215 */
[----:B------:R-:W1:Y:S08]  /*11f0*/  @!P1 LDC.64 R60, c[0x0][0x380] ;  /* 0x0000e000ff3c9b82 */ /* 0x000e700000000a00 */
[----:B------:R-:W2:Y:S01]  /*1200*/  @!P2 LDC.64 R24, c[0x0][0x380] ;  /* 0x0000e000ff18ab82 */ /* 0x000ea20000000a00 */
[----:B------:R-:W-:Y:S01]  /*1210*/  @!P2 IADD3 R29, PT, PT, R16, R21, RZ ;  /* 0x00000015101da210 */ /* 0x000fe20007ffe0ff */
[----:B0-----:R-:W-:-:S06]  /*1220*/  @!P0 IMAD.WIDE R22, R27, 0x4, R22 ;  /* 0x000000041b168825 */ /* 0x001fcc00078e0216 */
[----:B------:R-:W0:Y:S01]  /*1230*/  @!P3 LDC.64 R30, c[0x0][0x380] ;  /* 0x0000e000ff1ebb82 */ /* 0x000e220000000a00 */
[----:B------:R-:W-:Y:S01]  /*1240*/  @!P1 IADD3 R27, PT, PT, R18, R21, RZ ;  /* 0x00000015121b9210 */ /* 0x000fe20007ffe0ff */
[----:B------:R-:W-:Y:S01]  /*1250*/  HFMA2 R20, -RZ, RZ, 0, 0 ;  /* 0x00000000ff147431 */ /* 0x000fe200000001ff */
[----:B------:R3:W4:Y:S01]  /*1260*/  @!P0 LDG.E.CONSTANT R59, desc[UR8][R22.64] ;  /* 0x00000008163b8981 */ /* 0x000722000c1e9900 */
[----:B------:R-:W-:Y:S02]  /*1270*/  MOV R57, RZ ;  /* 0x000000ff00397202 */ /* 0x000fe40000000f00 */
[----:B-1----:R-:W-:Y:S02]  /*1280*/  @!P1 IMAD.WIDE R60, R27, 0x4, R60 ;  /* 0x000000041b3c9825 */ /* 0x002fe400078e023c */
[----:B------:R-:W1:Y:S03]  /*1290*/  @!P5 LDC.64 R26, c[0x0][0x380] ;  /* 0x0000e000ff1adb82 */ /* 0x000e660000000a00 */
[----:B------:R5:W4:Y:S01]  /*12a0*/  @!P1 LDG.E.CONSTANT R20, desc[UR8][R60.64] ;  /* 0x000000083c149981 */ /* 0x000b22000c1e9900 */
[----:B--2---:R-:W-:-:S04]  /*12b0*/  @!P2 IMAD.WIDE R24, R29, 0x4, R24 ;  /* 0x000000041d18a825 */ /* 0x004fc800078e0218 */
[----:B------:R-:W2:Y:S01]  /*12c0*/  @!P4 LDC.64 R28, c[0x0][0x380] ;  /* 0x0000e000ff1ccb82 */ /* 0x000ea20000000a00 */
[-C--:B---3--:R-:W-:Y:S01]  /*12d0*/  @!P3 IADD3 R23, PT, PT, R14, R21.reuse, RZ ;  /* 0x000000150e17b210 */ /* 0x088fe20007ffe0ff */
[----:B------:R-:W-:Y:S01]  /*12e0*/  IMAD.MOV.U32 R22, RZ, RZ, RZ ;  /* 0x000000ffff167224 */ /* 0x000fe200078e00ff */
[----:B------:R3:W4:Y:S03]  /*12f0*/  @!P2 LDG.E.CONSTANT R57, desc[UR8][R24.64] ;  /* 0x000000081839a981 */ /* 0x000726000c1e9900 */
[----:B0-----:R-:W-:Y:S01]  /*1300*/  @!P3 IMAD.WIDE R30, R23, 0x4, R30 ;  /* 0x00000004171eb825 */ /* 0x001fe200078e021e */
[-C--:B------:R-:W-:Y:S02]  /*1310*/  @!P4 IADD3 R23, PT, PT, R12, R21.reuse, RZ ;  /* 0x000000150c17c210 */ /* 0x080fe40007ffe0ff */
[----:B------:R-:W-:Y:S02]  /*1320*/  @!P5 IADD3 R21, PT, PT, R10, R21, RZ ;  /* 0x000000150a15d210 */ /* 0x000fe40007ffe0ff */
[----:B-----5:R-:W-:-:S02]  /*1330*/  MOV R61, RZ ;  /* 0x000000ff003d7202 */ /* 0x020fc40000000f00 */
[----:B---3--:R-:W-:Y:S01]  /*1340*/  CS2R R24, SRZ ;  /* 0x0000000000187805 */ /* 0x008fe2000001ff00 */
[----:B------:R-:W3:Y:S01]  /*1350*/  @!P3 LDG.E.CONSTANT R22, desc[UR8][R30.64] ;  /* 0x000000081e16b981 */ /* 0x000ee2000c1e9900 */
[----:B-1----:R-:W-:-:S05]  /*1360*/  @!P5 IMAD.WIDE R26, R21, 0x4, R26 ;  /* 0x00000004151ad825 */ /* 0x002fca00078e021a */
[----:B------:R-:W5:Y:S01]  /*1370*/  @!P5 LDG.E.CONSTANT R24, desc[UR8][R26.64] ;  /* 0x000000081a18d981 */ /* 0x000f62000c1e9900 */
[----:B--2---:R-:W-:-:S05]  /*1380*/  @!P4 IMAD.WIDE R28, R23, 0x4, R28 ;  /* 0x00000004171cc825 */ /* 0x004fca00078e021c */
[----:B------:R-:W2:Y:S01]  /*1390*/  @!P4 LDG.E.CONSTANT R61, desc[UR8][R28.64] ;  /* 0x000000081c3dc981 */ /* 0x000ea2000c1e9900 */
[----:B------:R-:W-:Y:S01]  /*13a0*/  HFMA2 R21, -RZ, RZ, 0, 0 ;  /* 0x00000000ff157431 */ /* 0x000fe200000001ff */
[----:B------:R-:W-:Y:S02]  /*13b0*/  MOV R23, RZ ;  /* 0x000000ff00177202 */ /* 0x000fe40000000f00 */
[----:B------:R0:W-:Y:S04]  /*13c0*/  STS [R32], RZ ;  /* 0x000000ff20007388 */ /* 0x0001e80000000800 */
[----:B------:R0:W-:Y:S04]  /*13d0*/  STS.64 [R32+0x8], RZ ;  /* 0x000008ff20007388 */ /* 0x0001e80000000a00 */
[----:B------:R0:W-:Y:S04]  /*13e0*/  STS [R32+0x18], RZ ;  /* 0x000018ff20007388 */ /* 0x0001e80000000800 */
[----:B------:R0:W-:Y:S04]  /*13f0*/  STS.64 [R32+0x20], RZ ;  /* 0x000020ff20007388 */ /* 0x0001e80000000a00 */
[----:B------:R0:W-:Y:S04]  /*1400*/  STS [R32+0x30], RZ ;  /* 0x000030ff20007388 */ /* 0x0001e80000000800 */
[----:B------:R0:W-:Y:S04]  /*1410*/  STS.64 [R32+0x38], RZ ;  /* 0x000038ff20007388 */ /* 0x0001e80000000a00 */
[----:B----4-:R0:W-:Y:S04]  /*1420*/  STS [R32+0x4], R59 ;  /* 0x0000043b20007388 */ /* 0x0101e80000000800 */
[----:B------:R0:W-:Y:S04]  /*1430*/  STS.64 [R32+0x10], R20 ;  /* 0x0000101420007388 */ /* 0x0001e80000000a00 */
[----:B------:R0:W-:Y:S04]  /*1440*/  STS [R32+0x1c], R57 ;  /* 0x00001c3920007388 */ /* 0x0001e80000000800 */
[----:B---3--:R0:W-:Y:S04]  /*1450*/  STS.64 [R32+0x28], R22 ;  /* 0x0000281620007388 */ /* 0x0081e80000000a00 */
[----:B-----5:R0:W-:Y:S04]  /*1460*/  STS.64 [R32+0x40], R24 ;  /* 0x0000401820007388 */ /* 0x0201e80000000a00 */
[----:B--2---:R0:W-:Y:S02]  /*1470*/  STS [R32+0x34], R61 ;  /* 0x0000343d20007388 */ /* 0x0041e40000000800 */
.L_x_1:
[----:B------:R-:W-:Y:S05]  /*1480*/  BSYNC.RECONVERGENT B0 ;  /* 0x0000000000007941 */ /* 0x000fea0003800200 */
.L_x_0:
[----:B0-----:R-:W0:Y:S01]  /*1490*/  LDC.64 R20, c[0x0][0x388] ;  /* 0x0000e200ff147b82 */ /* 0x001e220000000a00 */
[----:B------:R-:W-:Y:S02]  /*14a0*/  ISETP.GT.U32.AND P6, PT, R0, 0x13, PT ;  /* 0x000000130000780c */ /* 0x000fe40003fc4070 */
[C---:B------:R-:W-:Y:S02]  /*14b0*/  LEA R59, R4.reuse, R7, 0x9 ;  /* 0x00000007043b7211 */ /* 0x040fe400078e48ff */
[C---:B------:R-:W-:Y:S02]  /*14c0*/  LEA R31, R4.reuse, R11, 0x9 ;  /* 0x0000000b041f7211 */ /* 0x040fe400078e48ff */
[----:B------:R-:W-:-:S07]  /*14d0*/  LEA R61, R4, R9, 0x9 ;  /* 0x00000009043d7211 */ /* 0x000fce00078e48ff */
[C---:B------:R-:W-:Y:S01]  /*14e0*/  @!P6 LEA R27, R4.reuse, R15, 0x9 ;  /* 0x0000000f041be211 */ /* 0x040fe200078e48ff */
[C---:B------:R-:W-:Y:S01]  /*14f0*/  @!P6 IMAD R25, R4.reuse, 0x200, R17 ;  /* 0x000002000419e824 */ /* 0x040fe200078e0211 */
[----:B------:R-:W-:-:S03]  /*1500*/  @!P6 LEA R23, R4, R13, 0x9 ;  /* 0x0000000d0417e211 */ /* 0x000fc600078e48ff */
[----:B0-----:R-:W-:-:S04]  /*1510*/  @!P6 IMAD.WIDE.U32 R26, R27, 0x4, R20 ;  /* 0x000000041b1ae825 */ /* 0x001fc800078e0014 */
[--C-:B------:R-:W-:Y:S02]  /*1520*/  @!P6 IMAD.WIDE.U32 R24, R25, 0x4, R20.reuse ;  /* 0x000000041918e825 */ /* 0x100fe400078e0014 */
[----:B------:R-:W2:Y:S02]  /*1530*/  @!P6 LDG.E.CONSTANT R26, desc[UR8][R26.64] ;  /* 0x000000081a1ae981 */ /* 0x000ea4000c1e9900 */
[--C-:B------:R-:W-:Y:S02]  /*1540*/  @!P6 IMAD.WIDE.U32 R22, R23, 0x4, R20.reuse ;  /* 0x000000041716e825 */ /* 0x100fe400078e0014 */
[----:B------:R-:W3:Y:S02]  /*1550*/  @!P6 LDG.E.CONSTANT R24, desc[UR8][R24.64] ;  /* 0x000000081818e981 */ /* 0x000ee4000c1e9900 */
[--C-:B------:R-:W-:Y:S02]  /*1560*/  IMAD.WIDE.U32 R58, R59, 0x4, R20.reuse ;  /* 0x000000043b3a7825 */ /* 0x100fe400078e0014 */
[----:B------:R-:W4:Y:S02]  /*1570*/  @!P6 LDG.E.CONSTANT R22, desc[UR8][R22.64] ;  /* 0x000000081616e981 */ /* 0x000f24000c1e9900 */
[----:B------:R-:W-:-:S02]  /*1580*/  IMAD.WIDE.U32 R30, R31, 0x4, R20 ;  /* 0x000000041f1e7825 */ /* 0x000fc400078e0014 */
[----:B------:R-:W5:Y:S02]  /*1590*/  LDG.E.CONSTANT R58, desc[UR8][R58.64] ;  /* 0x000000083a3a7981 */ /* 0x000f64000c1e9900 */
[----:B------:R-:W-:Y:S02]  /*15a0*/  IMAD.WIDE.U32 R60, R61, 0x4, R20 ;  /* 0x000000043d3c7825 */ /* 0x000fe400078e0014 */
[----:B------:R-:W5:Y:S04]  /*15b0*/  LDG.E.CONSTANT R30, desc[UR8][R30.64] ;  /* 0x000000081e1e7981 */ /* 0x000f68000c1e9900 */
[----:B------:R-:W5:Y:S04]  /*15c0*/  LDG.E.CONSTANT R60, desc[UR8][R60.64] ;  /* 0x000000083c3c7981 */ /* 0x000f68000c1e9900 */
[----:B--2---:R-:W-:Y:S04]  /*15d0*/  @!P6 STS [R33+0x150], R26 ;  /* 0x0001501a2100e388 */ /* 0x004fe80000000800 */
[----:B---3--:R-:W-:Y:S04]  /*15e0*/  @!P6 STS [R33+0x154], R24 ;  /* 0x000154182100e388 */ /* 0x008fe80000000800 */
[----:B----4-:R-:W-:Y:S04]  /*15f0*/  @!P6 STS [R33+0x158], R22 ;  /* 0x000158162100e388 */ /* 0x010fe80000000800 */
[----:B-----5:R-:W-:Y:S04]  /*1600*/  STS [R33], R58 ;  /* 0x0000003a21007388 */ /* 0x020fe80000000800 */
[----:B------:R-:W-:Y:S04]  /*1610*/  STS [R33+0x4], R30 ;  /* 0x0000041e21007388 */ /* 0x000fe80000000800 */
[----:B------:R-:W-:Y:S01]  /*1620*/  STS [R33+0x8], R60 ;  /* 0x0000083c21007388 */ /* 0x000fe20000000800 */
[----:B------:R-:W-:Y:S06]  /*1630*/  BAR.SYNC.DEFER_BLOCKING 0x0 ;  /* 0x0000000000007b1d */ /* 0x000fec0000010000 */
[----:B------:R-:W-:Y:S04]  /*1640*/  LDS R28, [R8] ;  /* 0x00000000081c7984 */ /* 0x000fe80000000800 */
[----:B------:R-:W0:Y:S04]  /*1650*/  LDS.128 R20, [R6+UR5] ;  /* 0x0000000506147984 */ /* 0x000e280008000c00 */
[----:B------:R-:W1:Y:S04]  /*1660*/  LDS R57, [R8+0x6c] ;  /* 0x00006c0008397984 */ /* 0x000e680000000800 */
[----:B------:R-:W2:Y:S04]  /*1670*/  LDS.128 R24, [R6+UR5+0x20] ;  /* 0x0000200506187984 */ /* 0x000ea80008000c00 */
[----:B------:R-:W-:Y:S01]  /*1680*/  LDS R58, [R8+0x4] ;  /* 0x00000400083a7984 */ /* 0x000fe20000000800 */
[C---:B0-----:R-:W-:Y:S01]  /*1690*/  FFMA R43, R28.reuse, R20, R43 ;  /* 0x000000141c2b7223 */ /* 0x041fe2000000002b */
[C---:B------:R-:W-:Y:S01]  /*16a0*/  FFMA R42, R28.reuse, R21, R42 ;  /* 0x000000151c2a7223 */ /* 0x040fe2000000002a */
[CC--:B------:R-:W-:Y:S01]  /*16b0*/  FFMA R49, R28.reuse, R22.reuse, R49 ;  /* 0x000000161c317223 */ /* 0x0c0fe20000000031 */
[----:B------:R-:W-:Y:S01]  /*16c0*/  FFMA R48, R28, R23, R48 ;  /* 0x000000171c307223 */ /* 0x000fe20000000030 */
[----:B-1----:R-:W-:Y:S01]  /*16d0*/  FFMA R45, R20, R57, R45 ;  /* 0x00000039142d7223 */ /* 0x002fe2000000002d */
[C---:B------:R-:W-:Y:S01]  /*16e0*/  FFMA R44, R57.reuse, R21, R44 ;  /* 0x00000015392c7223 */ /* 0x040fe2000000002c */
[C---:B------:R-:W-:Y:S01]  /*16f0*/  FFMA R56, R57.reuse, R22, R51 ;  /* 0x0000001639387223 */ /* 0x040fe20000000033 */
[C---:B------:R-:W-:Y:S01]  /*1700*/  FFMA R50, R57.reuse, R23, R50 ;  /* 0x0000001739327223 */ /* 0x040fe20000000032 */
[C---:B--2---:R-:W-:Y:S01]  /*1710*/  FFMA R53, R28.reuse, R24, R53 ;  /* 0x000000181c357223 */ /* 0x044fe20000000035 */
[C---:B------:R-:W-:Y:S01]  /*1720*/  FFMA R54, R28.reuse, R25, R54 ;  /* 0x000000191c367223 */ /* 0x040fe20000000036 */
[CC--:B------:R-:W-:Y:S01]  /*1730*/  FFMA R55, R28.reuse, R26.reuse, R55 ;  /* 0x0000001a1c377223 */ /* 0x0c0fe20000000037 */
[----:B------:R-:W-:Y:S01]  /*1740*/  FFMA R52, R28, R27, R52 ;  /* 0x0000001b1c347223 */ /* 0x000fe20000000034 */
[----:B------:R-:W-:Y:S04]  /*1750*/  LDS R51, [R8+0x70] ;  /* 0x0000700008337984 */ /* 0x000fe80000000800 */
[----:B------:R-:W0:Y:S04]  /*1760*/  LDS.128 R28, [R6+UR5+0x40] ;  /* 0x00004005061c7984 */ /* 0x000e280008000c00 */
[----:B------:R-:W1:Y:S01]  /*1770*/  LDS.128 R20, [R6+UR5+0x60] ;  /* 0x0000600506147984 */ /* 0x000e620008000c00 */
[----:B------:R-:W-:Y:S01]  /*1780*/  FFMA R47, R24, R57, R47 ;  /* 0x00000039182f7223 */ /* 0x000fe2000000002f */
[C---:B------:R-:W-:Y:S01]  /*1790*/  FFMA R46, R57.reuse, R25, R46 ;  /* 0x00000019392e7223 */ /* 0x040fe2000000002e */
[C---:B------:R-:W-:Y:S01]  /*17a0*/  FFMA R41, R57.reuse, R26, R41 ;  /* 0x0000001a39297223 */ /* 0x040fe20000000029 */
[----:B------:R-:W-:-:S02]  /*17b0*/  FFMA R40, R57, R27, R40 ;  /* 0x0000001b39287223 */ /* 0x000fc40000000028 */
[----:B------:R-:W-:Y:S01]  /*17c0*/  LDS.128 R24, [R6+UR5+0xa0] ;  /* 0x0000a00506187984 */ /* 0x000fe20008000c00 */
[----:B0-----:R-:W-:Y:S01]  /*17d0*/  FFMA R43, R58, R28, R43 ;  /* 0x0000001c3a2b7223 */ /* 0x001fe2000000002b */
[----:B------:R-:W-:Y:S01]  /*17e0*/  FFMA R45, R28, R51, R45 ;  /* 0x000000331c2d7223 */ /* 0x000fe2000000002d */
[CC--:B------:R-:W-:Y:S01]  /*17f0*/  FFMA R42, R58.reuse, R29.reuse, R42 ;  /* 0x0000001d3a2a7223 */ /* 0x0c0fe2000000002a */
[C---:B------:R-:W-:Y:S01]  /*1800*/  FFMA R44, R51.reuse, R29, R44 ;  /* 0x0000001d332c7223 */ /* 0x040fe2000000002c */
[CC--:B------:R-:W-:Y:S01]  /*1810*/  FFMA R49, R58.reuse, R30.reuse, R49 ;  /* 0x0000001e3a317223 */ /* 0x0c0fe20000000031 */
[C---:B------:R-:W-:Y:S01]  /*1820*/  FFMA R57, R51.reuse, R30, R56 ;  /* 0x0000001e33397223 */ /* 0x040fe20000000038 */
[CC--:B------:R-:W-:Y:S01]  /*1830*/  FFMA R48, R58.reuse, R31.reuse, R48 ;  /* 0x0000001f3a307223 */ /* 0x0c0fe20000000030 */
[C---:B------:R-:W-:Y:S01]  /*1840*/  FFMA R50, R51.reuse, R31, R50 ;  /* 0x0000001f33327223 */ /* 0x040fe20000000032 */
[C---:B-1----:R-:W-:Y:S01]  /*1850*/  FFMA R59, R58.reuse, R20, R53 ;  /* 0x000000143a3b7223 */ /* 0x042fe20000000035 */
[----:B------:R-:W0:Y:S04]  /*1860*/  LDS R56, [R8+0x8] ;  /* 0x0000080008387984 */ /* 0x000e280000000800 */
[----:B------:R-:W1:Y:S04]  /*1870*/  LDS.128 R28, [R6+UR5+0x80] ;  /* 0x00008005061c7984 */ /* 0x000e680008000c00 */
[----:B------:R-:W2:Y:S01]  /*1880*/  LDS R53, [R8+0x74] ;  /* 0x0000740008357984 */ /* 0x000ea20000000800 */
[C---:B------:R-:W-:Y:S01]  /*1890*/  FFMA R54, R58.reuse, R21, R54 ;  /* 0x000000153a367223 */ /* 0x040fe20000000036 */
[CC--:B------:R-:W-:Y:S01]  /*18a0*/  FFMA R55, R58.reuse, R22.reuse, R55 ;  /* 0x000000163a377223 */ /* 0x0c0fe20000000037 */
[----:B------:R-:W-:Y:S01]  /*18b0*/  FFMA R52, R58, R23, R52 ;  /* 0x000000173a347223 */ /* 0x000fe20000000034 */
[----:B------:R-:W-:Y:S01]  /*18c0*/  FFMA R47, R20, R51, R47 ;  /* 0x00000033142f7223 */ /* 0x000fe2000000002f */
[C---:B------:R-:W-:Y:S01]  /*18d0*/  FFMA R46, R51.reuse, R21, R46 ;  /* 0x00000015332e7223 */ /* 0x040fe2000000002e */
[C---:B------:R-:W-:Y:S01]  /*18e0*/  FFMA R41, R51.reuse, R22, R41 ;  /* 0x0000001633297223 */ /* 0x040fe20000000029 */
[----:B------:R-:W-:-:S02]  /*18f0*/  FFMA R40, R51, R23, R40 ;  /* 0x0000001733287223 */ /* 0x000fc40000000028 */
[----:B------:R-:W-:Y:S04]  /*1900*/  LDS R51, [R8+0x78] ;  /* 0x0000780008337984 */ /* 0x000fe80000000800 */
[----:B------:R-:W-:Y:S01]  /*1910*/  LDS.128 R20, [R6+UR5+0xe0] ;  /* 0x0000e00506147984 */ /* 0x000fe20008000c00 */
[C---:B0-----:R-:W-:Y:S01]  /*1920*/  FFMA R59, R56.reuse, R24, R59 ;  /* 0x00000018383b7223 */ /* 0x041fe2000000003b */
[C---:B------:R-:W-:Y:S01]  /*1930*/  FFMA R54, R56.reuse, R25, R54 ;  /* 0x0000001938367223 */ /* 0x040fe20000000036 */
[C---:B------:R-:W-:Y:S01]  /*1940*/  FFMA R55, R56.reuse, R26, R55 ;  /* 0x0000001a38377223 */ /* 0x040fe20000000037 */
[C---:B------:R-:W-:Y:S01]  /*1950*/  FFMA R52, R56.reuse, R27, R52 ;  /* 0x0000001b38347223 */ /* 0x040fe20000000034 */
[C---:B-1----:R-:W-:Y:S01]  /*1960*/  FFMA R43, R56.reuse, R28, R43 ;  /* 0x0000001c382b7223 */ /* 0x042fe2000000002b */
[C---:B------:R-:W-:Y:S01]  /*1970*/  FFMA R42, R56.reuse, R29, R42 ;  /* 0x0000001d382a7223 */ /* 0x040fe2000000002a */
[CC--:B------:R-:W-:Y:S01]  /*1980*/  FFMA R49, R56.reuse, R30.reuse, R49 ;  /* 0x0000001e38317223 */ /* 0x0c0fe20000000031 */
[----:B------:R-:W-:Y:S01]  /*1990*/  FFMA R48, R56, R31, R48 ;  /* 0x0000001f38307223 */ /* 0x000fe20000000030 */
[----:B--2---:R-:W-:Y:S01]  /*19a0*/  FFMA R45, R28, R53, R45 ;  /* 0x000000351c2d7223 */ /* 0x004fe2000000002d */
[C---:B------:R-:W-:Y:S01]  /*19b0*/  FFMA R44, R53.reuse, R29, R44 ;  /* 0x0000001d352c7223 */ /* 0x040fe2000000002c */
[C---:B------:R-:W-:Y:S01]  /*19c0*/  FFMA R57, R53.reuse, R30, R57 ;  /* 0x0000001e35397223 */ /* 0x040fe20000000039 */
[C---:B------:R-:W-:Y:S01]  /*19d0*/  FFMA R50, R53.reuse, R31, R50 ;  /* 0x0000001f35327223 */ /* 0x040fe20000000032 */
[----:B------:R-:W0:Y:S04]  /*19e0*/  LDS R56, [R8+0xc] ;  /* 0x00000c0008387984 */ /* 0x000e280000000800 */
[----:B------:R-:W1:Y:S01]  /*19f0*/  LDS.128 R28, [R6+UR5+0xc0] ;  /* 0x0000c005061c7984 */ /* 0x000e620008000c00 */
        /* <DEDUP_REMOVED lines=10> */
[----:B-1----:R-:W-:Y:S01]  /*1aa0*/  FFMA R43, R56, R28, R43 ;  /* 0x0000001c382b7223 */ /* 0x002fe2000000002b */
[----:B------:R-:W-:Y:S01]  /*1ab0*/  FFMA R45, R28, R51, R45 ;  /* 0x000000331c2d7223 */ /* 0x000fe2000000002d */
[CC--:B------:R-:W-:Y:S01]  /*1ac0*/  FFMA R42, R56.reuse, R29.reuse, R42 ;  /* 0x0000001d382a7223 */ /* 0x0c0fe2000000002a */
[C---:B------:R-:W-:Y:S01]  /*1ad0*/  FFMA R44, R51.reuse, R29, R44 ;  /* 0x0000001d332c7223 */ /* 0x040fe2000000002c */
[CC--:B------:R-:W-:Y:S01]  /*1ae0*/  FFMA R49, R56.reuse, R30.reuse, R49 ;  /* 0x0000001e38317223 */ /* 0x0c0fe20000000031 */
[C---:B------:R-:W-:Y:S01]  /*1af0*/  FFMA R57, R51.reuse, R30, R57 ;  /* 0x0000001e33397223 */ /* 0x040fe20000000039 */
[-C--:B------:R-:W-:Y:S01]  /*1b00*/  FFMA R48, R56, R31.reuse, R48 ;  /* 0x0000001f38307223 */ /* 0x080fe20000000030 */
        /* <DEDUP_REMOVED lines=47> */
[----:B------:R-:W-:Y:S04]  /*1e00*/  LDS.128 R20, [R6+UR5+0x1e0] ;  /* 0x0001e00506147984 */ /* 0x000fe80008000c00 */
[----:B------:R-:W-:Y:S01]  /*1e10*/  LDS R51, [R8+0x88] ;  /* 0x0000880008337984 */ /* 0x000fe20000000800 */
        /* <DEDUP_REMOVED lines=18> */
[----:B------:R-:W-:Y:S01]  /*1f40*/  LDS.128 R24, [R6+UR5+0x200] ;  /* 0x0002000506187984 */ /* 0x000fe20008000c00 */
[----:B------:R-:W-:Y:S01]  /*1f50*/  IADD3 R4, PT, PT, R4, 0x1, RZ ;  /* 0x0000000104047810 */ /* 0x000fe20007ffe0ff */
        /* <DEDUP_REMOVED lines=8> */
[----:B------:R-:W-:Y:S01]  /*1fe0*/  FFMA R45, R28, R51, R45 ;  /* 0x000000331c2d7223 */ /* 0x000fe2000000002d */
[C---:B------:R-:W-:Y:S01]  /*1ff0*/  FFMA R53, R51.reuse, R29, R44 ;  /* 0x0000001d33357223 */ /* 0x040fe2000000002c */
[C---:B------:R-:W-:Y:S01]  /*2000*/  FFMA R57, R51.reuse, R30, R57 ;  /* 0x0000001e33397223 */ /* 0x040fe20000000039 */
[C---:B------:R-:W-:Y:S01]  /*2010*/  FFMA R50, R51.reuse, R31, R50 ;  /* 0x0000001f33327223 */ /* 0x040fe20000000032 */
[----:B------:R-:W0:Y:S04]  /*2020*/  LDS R56, [R8+0x8c] ;  /* 0x00008c0008387984 */ /* 0x000e280000000800 */
[----:B------:R-:W1:Y:S04]  /*2030*/  LDS R52, [R8+0x20] ;  /* 0x0000200008347984 */ /* 0x000e680000000800 */
[----:B------:R-:W2:Y:S01]  /*2040*/  LDS.128 R28, [R6+UR5+0x220] ;  /* 0x00022005061c7984 */ /* 0x000ea20008000c00 */
[----:B------:R-:W-:Y:S01]  /*2050*/  ISETP.NE.AND P6, PT, R4, 0x200, PT ;  /* 0x000002000400780c */ /* 0x000fe20003fc5270 */
[----:B------:R-:W-:Y:S01]  /*2060*/  FFMA R47, R20, R51, R47 ;  /* 0x00000033142f7223 */ /* 0x000fe2000000002f */
[C---:B------:R-:W-:Y:S01]  /*2070*/  FFMA R21, R51.reuse, R21, R46 ;  /* 0x0000001533157223 */ /* 0x040fe2000000002e */
[C---:B------:R-:W-:Y:S01]  /*2080*/  FFMA R41, R51.reuse, R22, R41 ;  /* 0x0000001633297223 */ /* 0x040fe20000000029 */
[----:B------:R-:W-:Y:S01]  /*2090*/  FFMA R40, R51, R23, R40 ;  /* 0x0000001733287223 */ /* 0x000fe20000000028 */
[----:B0-----:R-:W-:Y:S01]  /*20a0*/  FFMA R44, R56, R25, R53 ;  /* 0x00000019382c7223 */ /* 0x001fe20000000035 */
[----:B------:R-:W-:Y:S01]  /*20b0*/  FFMA R45, R24, R56, R45 ;  /* 0x00000038182d7223 */ /* 0x000fe2000000002d */
[C---:B------:R-:W-:Y:S01]  /*20c0*/  FFMA R51, R56.reuse, R26, R57 ;  /* 0x0000001a38337223 */ /* 0x040fe20000000039 */
[----:B------:R-:W-:Y:S01]  /*20d0*/  FFMA R50, R56, R27, R50 ;  /* 0x0000001b38327223 */ /* 0x000fe20000000032 */
[C---:B-1----:R-:W-:Y:S01]  /*20e0*/  FFMA R43, R52.reuse, R24, R43 ;  /* 0x00000018342b7223 */ /* 0x042fe2000000002b */
[C---:B------:R-:W-:Y:S01]  /*20f0*/  FFMA R42, R52.reuse, R25, R42 ;  /* 0x00000019342a7223 */ /* 0x040fe2000000002a */
[C---:B------:R-:W-:Y:S01]  /*2100*/  FFMA R49, R52.reuse, R26, R49 ;  /* 0x0000001a34317223 */ /* 0x040fe20000000031 */
[C---:B------:R-:W-:Y:S01]  /*2110*/  FFMA R48, R52.reuse, R27, R48 ;  /* 0x0000001b34307223 */ /* 0x040fe20000000030 */
[C---:B--2---:R-:W-:Y:S01]  /*2120*/  FFMA R53, R52.reuse, R28, R59 ;  /* 0x0000001c34357223 */ /* 0x044fe2000000003b */
[C---:B------:R-:W-:Y:S01]  /*2130*/  FFMA R54, R52.reuse, R29, R54 ;  /* 0x0000001d34367223 */ /* 0x040fe20000000036 */
[C---:B------:R-:W-:Y:S01]  /*2140*/  FFMA R55, R52.reuse, R30, R55 ;  /* 0x0000001e34377223 */ /* 0x040fe20000000037 */
[----:B------:R-:W-:Y:S01]  /*2150*/  FFMA R52, R52, R31, R58 ;  /* 0x0000001f34347223 */ /* 0x000fe2000000003a */
[----:B------:R-:W-:Y:S01]  /*2160*/  FFMA R47, R28, R56, R47 ;  /* 0x000000381c2f7223 */ /* 0x000fe2000000002f */
[C---:B------:R-:W-:Y:S01]  /*2170*/  FFMA R46, R56.reuse, R29, R21 ;  /* 0x0000001d382e7223 */ /* 0x040fe20000000015 */
[C---:B------:R-:W-:Y:S01]  /*2180*/  FFMA R41, R56.reuse, R30, R41 ;  /* 0x0000001e38297223 */ /* 0x040fe20000000029 */
[----:B------:R-:W-:Y:S01]  /*2190*/  FFMA R40, R56, R31, R40 ;  /* 0x0000001f38287223 */ /* 0x000fe20000000028 */
[----:B------:R-:W-:Y:S06]  /*21a0*/  @P6 BRA `(.L_x_2) ;  /* 0xffffffec00f06947 */ /* 0x000fec000383ffff */
[----:B------:R-:W-:Y:S02]  /*21b0*/  ISETP.NE.AND P0, PT, R5, 0x3, PT ;  /* 0x000000030500780c */ /* 0x000fe40003f05270 */
[----:B------:R-:W-:-:S11]  /*21c0*/  MOV R3, R5 ;  /* 0x0000000500037202 */ /* 0x000fd60000000f00 */
[----:B------:R-:W-:Y:S05]  /*21d0*/  @P0 BRA `(.L_x_3) ;  /* 0xffffffe400f00947 */ /* 0x000fea000383ffff */
[----:B------:R-:W0:Y:S01]  /*21e0*/  S2R R6, SR_TID.X ;  /* 0x0000000000067919 */ /* 0x000e220000002100 */
[----:B------:R-:W1:Y:S01]  /*21f0*/  LDC.64 R4, c[0x0][0x398] ;  /* 0x0000e600ff047b82 */ /* 0x000e620000000a00 */
[C---:B------:R-:W-:Y:S01]  /*2200*/  SHF.L.U32 R11, R2.reuse, 0x4, RZ ;  /* 0x00000004020b7819 */ /* 0x040fe200000006ff */
[----:B------:R-:W-:-:S05]  /*2210*/  IMAD.HI.U32 R2, R2, -0x6db6db6d, RZ ;  /* 0x9249249302027827 */ /* 0x000fca00078e00ff */
[----:B------:R-:W-:Y:S01]  /*2220*/  SHF.R.U32.HI R12, RZ, 0x7, R2 ;  /* 0x00000007ff0c7819 */ /* 0x000fe20000011602 */
[----:B------:R-:W2:Y:S01]  /*2230*/  LDC.64 R8, c[0x0][0x3a0] ;  /* 0x0000e800ff087b82 */ /* 0x000ea20000000a00 */
[----:B0-----:R-:W-:-:S05]  /*2240*/  LOP3.LUT R3, R6, 0xffff, RZ, 0xc0, !PT ;  /* 0x0000ffff06037812 */ /* 0x001fca00078ec0ff */
[----:B------:R-:W-:-:S05]  /*2250*/  IMAD R3, R3, 0x124a, RZ ;  /* 0x0000124a03037824 */ /* 0x000fca00078e02ff */
[----:B------:R-:W-:-:S04]  /*2260*/  SHF.R.U32.HI R3, RZ, 0x10, R3 ;  /* 0x00000010ff037819 */ /* 0x000fc80000011603 */
[----:B------:R-:W-:-:S05]  /*2270*/  PRMT R3, R3, 0x9910, RZ ;  /* 0x0000991003037816 */ /* 0x000fca00000000ff */
[----:B------:R-:W-:-:S04]  /*2280*/  IMAD R3, R3, 0xe, RZ ;  /* 0x0000000e03037824 */ /* 0x000fc800078e02ff */
[----:B------:R-:W-:-:S05]  /*2290*/  IMAD.MOV R3, RZ, RZ, -R3 ;  /* 0x000000ffff037224 */ /* 0x000fca00078e0a03 */
[----:B------:R-:W-:Y:S02]  /*22a0*/  PRMT R7, R3, 0x7710, RZ ;  /* 0x0000771003077816 */ /* 0x000fe400000000ff */
[----:B------:R-:W-:Y:S02]  /*22b0*/  SHF.L.U32 R3, R0, 0x2, RZ ;  /* 0x0000000200037819 */ /* 0x000fe400000006ff */
[----:B------:R-:W-:Y:S02]  /*22c0*/  IADD3 R7, PT, PT, R7, R6, RZ ;  /* 0x0000000607077210 */ /* 0x000fe40007ffe0ff */
[----:B------:R-:W-:Y:S02]  /*22d0*/  LOP3.LUT R10, R3, 0x4, RZ, 0xc0, !PT ;  /* 0x00000004030a7812 */ /* 0x000fe400078ec0ff */
[----:B------:R-:W-:Y:S02]  /*22e0*/  LOP3.LUT R7, R7, 0xffff, RZ, 0xc0, !PT ;  /* 0x0000ffff07077812 */ /* 0x000fe400078ec0ff */
[----:B------:R-:W-:-:S02]  /*22f0*/  LOP3.LUT R3, R10, 0x1f0, R11, 0xf8, !PT ;  /* 0x000001f00a037812 */ /* 0x000fc400078ef80b */
[----:B------:R-:W-:Y:S02]  /*2300*/  SHF.R.U32.HI R13, RZ, 0x1, R7 ;  /* 0x00000001ff0d7819 */ /* 0x000fe40000011607 */
[----:B------:R-:W-:Y:S01]  /*2310*/  LOP3.LUT R0, R0, 0xffff, RZ, 0xc0, !PT ;  /* 0x0000ffff00007812 */ /* 0x000fe200078ec0ff */
[----:B------:R-:W0:Y:S01]  /*2320*/  LDC.64 R6, c[0x0][0x3a8] ;  /* 0x0000ea00ff067b82 */ /* 0x000e220000000a00 */
[----:B-1----:R-:W-:Y:S01]  /*2330*/  IMAD.WIDE.U32 R4, R3, 0x4, R4 ;  /* 0x0000000403047825 */ /* 0x002fe200078e0004 */
[----:B------:R-:W-:-:S03]  /*2340*/  PRMT R13, R13, 0x9910, RZ ;  /* 0x000099100d0d7816 */ /* 0x000fc600000000ff */
[----:B--2---:R-:W-:Y:S01]  /*2350*/  IMAD.WIDE.U32 R2, R3, 0x4, R8 ;  /* 0x0000000403027825 */ /* 0x004fe200078e0008 */
[----:B------:R-:W2:Y:S03]  /*2360*/  LDG.E.CONSTANT R22, desc[UR8][R4.64+0x24] ;  /* 0x0000240804167981 */ /* 0x000ea6000c1e9900 */
[----:B------:R-:W-:Y:S01]  /*2370*/  IMAD R9, R12, 0x5400, R11 ;  /* 0x000054000c097824 */ /* 0x000fe200078e020b */
[----:B------:R-:W-:Y:S01]  /*2380*/  MOV R11, R13 ;  /* 0x0000000d000b7202 */ /* 0x000fe20000000f00 */
[----:B------:R-:W-:Y:S01]  /*2390*/  IMAD R12, R0, 0x124a, RZ ;  /* 0x0000124a000c7824 */ /* 0x000fe200078e02ff */
[----:B------:R-:W3:Y:S02]  /*23a0*/  LDG.E.CONSTANT R8, desc[UR8][R2.64] ;  /* 0x0000000802087981 */ /* 0x000ee4000c1e9900 */
[----:B------:R-:W-:Y:S01]  /*23b0*/  IADD3 R10, PT, PT, R10, R9, RZ ;  /* 0x000000090a0a7210 */ /* 0x000fe20007ffe0ff */
[----:B------:R-:W-:Y:S01]  /*23c0*/  IMAD R9, R11, 0xe00, RZ ;  /* 0x00000e000b097824 */ /* 0x000fe200078e02ff */
[----:B------:R-:W3:Y:S01]  /*23d0*/  LDG.E.CONSTANT R0, desc[UR8][R4.64] ;  /* 0x0000000804007981 */ /* 0x000ee2000c1e9900 */
[----:B------:R-:W-:-:S03]  /*23e0*/  SHF.R.U32.HI R13, RZ, 0x10, R12 ;  /* 0x00000010ff0d7819 */ /* 0x000fc6000001160c */
[----:B------:R-:W-:Y:S01]  /*23f0*/  LOP3.LUT R9, R9, 0xffff, RZ, 0xc0, !PT ;  /* 0x0000ffff09097812 */ /* 0x000fe200078ec0ff */
[----:B------:R-:W2:Y:S01]  /*2400*/  LDG.E.CONSTANT R19, desc[UR8][R2.64+0x24] ;  /* 0x0000240802137981 */ /* 0x000ea2000c1e9900 */
[----:B------:R-:W-:-:S03]  /*2410*/  IMAD R10, R13, 0x18800, R10 ;  /* 0x000188000d0a7824 */ /* 0x000fc600078e020a */
[----:B------:R-:W4:Y:S02]  /*2420*/  LDG.E.CONSTANT R30, desc[UR8][R4.64+0x20] ;  /* 0x00002008041e7981 */ /* 0x000f24000c1e9900 */
[----:B------:R-:W-:Y:S02]  /*2430*/  IADD3 R39, PT, PT, R9, R10, RZ ;  /* 0x0000000a09277210 */ /* 0x000fe40007ffe0ff */
[----:B------:R-:W4:Y:S03]  /*2440*/  LDG.E.CONSTANT R28, desc[UR8][R2.64+0x20] ;  /* 0x00002008021c7981 */ /* 0x000f26000c1e9900 */
[----:B0-----:R-:W-:Y:S01]  /*2450*/  IMAD.WIDE.U32 R6, R39, 0x4, R6 ;  /* 0x0000000427067825 */ /* 0x001fe200078e0006 */
[----:B------:R-:W5:Y:S04]  /*2460*/  LDG.E.CONSTANT R26, desc[UR8][R4.64+0x4] ;  /* 0x00000408041a7981 */ /* 0x000f68000c1e9900 */
        /* <DEDUP_REMOVED lines=24> */
[----:B------:R2:W5:Y:S01]  /*25f0*/  LDG.E.CONSTANT R38, desc[UR8][R6.64+0x3102c] ;  /* 0x03102c0806267981 */ /* 0x000562000c1e9900 */
[-CC-:B---3--:R-:W-:Y:S01]  /*2600*/  FFMA R43, R43, R0.reuse, R8.reuse ;  /* 0x000000002b2b7223 */ /* 0x188fe20000000008 */
[----:B------:R-:W-:-:S02]  /*2610*/  FFMA R58, R45, R0, R8 ;  /* 0x000000002d3a7223 */ /* 0x000fc40000000008 */
[----:B------:R-:W0:Y:S01]  /*2620*/  LDC.64 R8, c[0x0][0x390] ;  /* 0x0000e400ff087b82 */ /* 0x000e220000000a00 */
[----:B--2---:R-:W-:Y:S01]  /*2630*/  FFMA R7, R54, R22, R19 ;  /* 0x0000001636077223 */ /* 0x004fe20000000013 */
[----:B----4-:R-:W-:-:S03]  /*2640*/  FFMA R0, R53, R30, R28 ;  /* 0x0000001e35007223 */ /* 0x010fc6000000001c */
[----:B-----5:R-:W-:Y:S01]  /*2650*/  FADD R7, R7, R20 ;  /* 0x0000001407077221 */ /* 0x020fe20000000000 */
[----:B------:R-:W-:-:S04]  /*2660*/  FADD R0, R0, R25 ;  /* 0x0000001900007221 */ /* 0x000fc80000000000 */
[----:B------:R-:W-:Y:S01]  /*2670*/  FMNMX R7, RZ, R7, !PT ;  /* 0x00000007ff077209 */ /* 0x000fe20007800000 */
[----:B0-----:R-:W-:-:S04]  /*2680*/  IMAD.WIDE.U32 R8, R39, 0x4, R8 ;  /* 0x0000000427087825 */ /* 0x001fc800078e0008 */
[--C-:B------:R-:W-:Y:S01]  /*2690*/  FFMA R5, R42, R26, R27.reuse ;  /* 0x0000001a2a057223 */ /* 0x100fe2000000001b */
[----:B------:R-:W-:Y:S01]  /*26a0*/  FMNMX R3, RZ, R0, !PT ;  /* 0x00000000ff037209 */ /* 0x000fe20007800000 */
[----:B------:R0:W-:Y:S01]  /*26b0*/  STG.E desc[UR8][R8.64+0x24], R7 ;  /* 0x0000240708007986 */ /* 0x0001e2000c101908 */
[-C--:B------:R-:W-:Y:S01]  /*26c0*/  FFMA R49, R49, R17.reuse, R18 ;  /* 0x0000001131317223 */ /* 0x080fe20000000012 */
[----:B------:R-:W-:Y:S01]  /*26d0*/  FFMA R28, R47, R30, R28 ;  /* 0x0000001e2f1c7223 */ /* 0x000fe2000000001c */
[----:B------:R-:W-:Y:S01]  /*26e0*/  FFMA R26, R44, R26, R27 ;  /* 0x0000001a2c1a7223 */ /* 0x000fe2000000001b */
[----:B------:R-:W-:Y:S01]  /*26f0*/  FADD R5, R5, R24 ;  /* 0x0000001805057221 */ /* 0x000fe20000000000 */
[----:B------:R-:W-:Y:S01]  /*2700*/  FFMA R22, R46, R22, R19 ;  /* 0x000000162e167223 */ /* 0x000fe20000000013 */
[----:B------:R-:W-:Y:S01]  /*2710*/  FFMA R18, R51, R17, R18 ;  /* 0x0000001133127223 */ /* 0x000fe20000000012 */
[----:B------:R-:W-:Y:S01]  /*2720*/  FADD R12, R49, R12 ;  /* 0x0000000c310c7221 */ /* 0x000fe20000000000 */
[----:B------:R1:W-:Y:S01]  /*2730*/  STG.E desc[UR8][R8.64+0x20], R3 ;  /* 0x0000200308007986 */ /* 0x0003e2000c101908 */
[----:B------:R-:W-:Y:S01]  /*2740*/  FMNMX R5, RZ, R5, !PT ;  /* 0x00000005ff057209 */ /* 0x000fe20007800000 */
[-CC-:B------:R-:W-:Y:S01]  /*2750*/  FFMA R48, R48, R11.reuse, R31.reuse ;  /* 0x0000000b30307223 */ /* 0x180fe2000000001f */
[----:B------:R-:W-:Y:S01]  /*2760*/  FFMA R11, R50, R11, R31 ;  /* 0x0000000b320b7223 */ /* 0x000fe2000000001f */
[-CC-:B0-----:R-:W-:Y:S01]  /*2770*/  FFMA R7, R52, R33.reuse, R37.reuse ;  /* 0x0000002134077223 */ /* 0x181fe20000000025 */
[----:B------:R-:W-:Y:S01]  /*2780*/  FFMA R33, R40, R33, R37 ;  /* 0x0000002128217223 */ /* 0x000fe20000000025 */
[----:B-1----:R-:W-:Y:S01]  /*2790*/  FMNMX R3, RZ, R12, !PT ;  /* 0x0000000cff037209 */ /* 0x002fe20007800000 */
[-CC-:B------:R-:W-:Y:S01]  /*27a0*/  FFMA R55, R55, R14.reuse, R16.reuse ;  /* 0x0000000e37377223 */ /* 0x180fe20000000010 */
[----:B------:R-:W-:Y:S01]  /*27b0*/  FFMA R41, R41, R14, R16 ;  /* 0x0000000e29297223 */ /* 0x000fe20000000010 */
[----:B------:R-:W-:Y:S01]  /*27c0*/  FADD R43, R43, R56 ;  /* 0x000000382b2b7221 */ /* 0x000fe20000000000 */
        /* <DEDUP_REMOVED lines=11> */
[----:B------:R0:W-:Y:S01]  /*2880*/  STG.E desc[UR8][R8.64+0x4], R5 ;  /* 0x0000040508007986 */ /* 0x0001e2000c101908 */
[----:B------:R-:W-:-:S02]  /*2890*/  FMNMX R43, RZ, R43, !PT ;  /* 0x0000002bff2b7209 */ /* 0x000fc40007800000 */
[----:B------:R-:W-:Y:S01]  /*28a0*/  FMNMX R29, RZ, R29, !PT ;  /* 0x0000001dff1d7209 */ /* 0x000fe20007800000 */
[----:B------:R1:W-:Y:S01]  /*28b0*/  STG.E desc[UR8][R8.64+0x8], R3 ;  /* 0x0000080308007986 */ /* 0x0003e2000c101908 */
[----:B------:R-:W-:Y:S02]  /*28c0*/  FMNMX R21, RZ, R21, !PT ;  /* 0x00000015ff157209 */ /* 0x000fe40007800000 */
[----:B------:R-:W-:Y:S02]  /*28d0*/  FMNMX R23, RZ, R23, !PT ;  /* 0x00000017ff177209 */ /* 0x000fe40007800000 */
[----:B------:R-:W-:Y:S02]  /*28e0*/  FMNMX R15, RZ, R15, !PT ;  /* 0x0000000fff0f7209 */ /* 0x000fe40007800000 */
[----:B------:R-:W-:Y:S02]  /*28f0*/  FMNMX R13, RZ, R13, !PT ;  /* 0x0000000dff0d7209 */ /* 0x000fe40007800000 */
[----:B0-----:R-:W-:-:S02]  /*2900*/  FMNMX R5, RZ, R10, !PT ;  /* 0x0000000aff057209 */ /* 0x001fc40007800000 */
[----:B------:R-:W-:Y:S02]  /*2910*/  FMNMX R35, RZ, R35, !PT ;  /* 0x00000023ff237209 */ /* 0x000fe40007800000 */
[----:B-1----:R-:W-:Y:S02]  /*2920*/  FMNMX R3, RZ, R36, !PT ;  /* 0x00000024ff037209 */ /* 0x002fe40007800000 */
[----:B------:R-:W-:Y:S02]  /*2930*/  FMNMX R7, RZ, R7, !PT ;  /* 0x00000007ff077209 */ /* 0x000fe40007800000 */
[----:B------:R-:W-:Y:S02]  /*2940*/  FMNMX R11, RZ, R11, !PT ;  /* 0x0000000bff0b7209 */ /* 0x000fe40007800000 */
[----:B------:R-:W-:Y:S01]  /*2950*/  FMNMX R33, RZ, R33, !PT ;  /* 0x00000021ff217209 */ /* 0x000fe20007800000 */
[----:B------:R-:W-:Y:S04]  /*2960*/  STG.E desc[UR8][R8.64], R43 ;  /* 0x0000002b08007986 */ /* 0x000fe8000c101908 */
        /* <DEDUP_REMOVED lines=10> */
[----:B------:R-:W-:Y:S01]  /*2a10*/  STG.E desc[UR8][R8.64+0x3102c], R33 ;  /* 0x03102c2108007986 */ /* 0x000fe2000c101908 */
[----:B------:R-:W-:Y:S05]  /*2a20*/  EXIT ;  /* 0x000000000000794d */ /* 0x000fea0003800000 */
.L_x_4:
[----:B------:R-:W-:-:S00]  /*2a30*/  BRA `(.L_x_4) ;  /* 0xfffffffc00fc7947 */ /* 0x000fc0000383ffff */
[----:B------:R-:W-:-:S00]  /*2a40*/  NOP ;  /* 0x0000000000007918 */ /* 0x000fc00000000000 */
        /* <DEDUP_REMOVED lines=11> */
.L_x_5:


//--------------------- .nv.shared.my_kernel_kernel0 --------------------------
	.section	.nv.shared.my_kernel_kernel0,"aw",@nobits
	.sectionflags	@""
	.align	4
.nv.shared.my_kernel_kernel0:
	.zero		2032


//--------------------- .nv.shared.reserved.0     --------------------------
	.section	.nv.shared.reserved.0,"aw",@nobits
	.weak		__nv_reservedSMEM_offset_0_alias
	.size		__nv_reservedSMEM_offset_0_alias, 0, 64
	.other		__nv_reservedSMEM_offset_0_alias,@"STO_CUDA_RESERVED_SHARED STV_DEFAULT"
__nv_reservedSMEM_offset_0_alias:
	.zero		0
	.zero		64


//--------------------- .nv.constant0.my_kernel_kernel0 --------------------------
	.section	.nv.constant0.my_kernel_kernel0,"a",@progbits
	.sectionflags	@""
	.align	4
.nv.constant0.my_kernel_kernel0:
	.zero		944


//--------------------- SYMBOLS --------------------------

	.type		.nv.reservedSmem.offset0,@object
	.size		.nv.reservedSmem.offset0,0x4
	.type		.nv.reservedSmem.cap,@object
	.size		.nv.reservedSmem.cap,0x4
